//
// Generated by NVIDIA NVVM Compiler
//
// Compiler Build ID: CL-36424714
// Cuda compilation tools, release 13.0, V13.0.88
// Based on NVVM 20.0.0
//

.version 9.0
.target sm_100
.address_size 64

	// .globl	attention_kernel
.extern .func  (.param .b64 func_retval0) malloc
(
	.param .b64 malloc_param_0
)
;
.extern .func free
(
	.param .b64 free_param_0
)
;

.visible .entry attention_kernel(
	.param .u64 .ptr .align 1 attention_kernel_param_0,
	.param .u64 .ptr .align 1 attention_kernel_param_1,
	.param .u64 .ptr .align 1 attention_kernel_param_2,
	.param .u64 .ptr .align 1 attention_kernel_param_3,
	.param .u64 .ptr .align 1 attention_kernel_param_4,
	.param .u32 attention_kernel_param_5,
	.param .u32 attention_kernel_param_6,
	.param .u32 attention_kernel_param_7
)
{
	.reg .pred 	%p<64>;
	.reg .b32 	%r<193>;
	.reg .b32 	%f<450>;
	.reg .b64 	%rd<181>;

	ld.param.u64 	%rd15, [attention_kernel_param_0];
	ld.param.u64 	%rd16, [attention_kernel_param_1];
	ld.param.u64 	%rd17, [attention_kernel_param_2];
	ld.param.u64 	%rd18, [attention_kernel_param_3];
	ld.param.u64 	%rd19, [attention_kernel_param_4];
	ld.param.u32 	%r90, [attention_kernel_param_5];
	ld.param.u32 	%r88, [attention_kernel_param_6];
	ld.param.u32 	%r89, [attention_kernel_param_7];
	cvta.to.global.u64 	%rd1, %rd16;
	cvta.to.global.u64 	%rd2, %rd15;
	cvta.to.global.u64 	%rd3, %rd18;
	cvta.to.global.u64 	%rd4, %rd17;
	cvta.to.global.u64 	%rd5, %rd19;
	mov.u32 	%r1, %ctaid.x;
	mov.u32 	%r2, %tid.x;
	setp.ge.s32 	%p1, %r1, %r90;
	setp.ge.s32 	%p2, %r2, %r88;
	or.pred  	%p3, %p1, %p2;
	@%p3 bra 	$L__BB0_65;
	mul.lo.s32 	%r91, %r88, %r1;
	mul.lo.s32 	%r92, %r91, %r89;
	cvt.s64.s32 	%rd6, %r92;
	mul.lo.s32 	%r93, %r89, %r2;
	cvt.s64.s32 	%rd20, %r93;
	add.s64 	%rd7, %rd6, %rd20;
	mul.wide.u32 	%rd21, %r88, 4;
	{ // callseq 0, 0
	.param .b64 param0;
	st.param.b64 	[param0], %rd21;
	.param .b64 retval0;
	call.uni (retval0), 
	malloc, 
	(
	param0
	);
	ld.param.b64 	%rd22, [retval0];
	} // callseq 0
	setp.lt.s32 	%p4, %r89, 1;
	cvt.rn.f32.s32 	%f53, %r89;
	sqrt.rn.f32 	%f1, %f53;
	mul.lo.s32 	%r3, %r88, %r2;
	@%p4 bra 	$L__BB0_15;
	add.s32 	%r4, %r89, -1;
	and.b32  	%r5, %r89, 7;
	add.s32 	%r6, %r5, -1;
	and.b32  	%r7, %r89, 3;
	and.b32  	%r8, %r89, 2147483640;
	and.b32  	%r9, %r89, 1;
	mov.f32 	%f433, 0fE0AD78EC;
	mov.b32 	%r164, 0;
$L__BB0_3:
	setp.lt.u32 	%p28, %r4, 7;
	mul.lo.s32 	%r11, %r164, %r89;
	mov.f32 	%f425, 0f00000000;
	mov.b32 	%r167, 0;
	@%p28 bra 	$L__BB0_6;
	mov.f32 	%f425, 0f00000000;
	mov.b32 	%r165, 0;
$L__BB0_5:
	.pragma "nounroll";
	cvt.u64.u32 	%rd39, %r165;
	add.s64 	%rd40, %rd7, %rd39;
	shl.b64 	%rd41, %rd40, 2;
	add.s64 	%rd42, %rd2, %rd41;
	ld.global.f32 	%f105, [%rd42];
	add.s32 	%r105, %r165, %r11;
	cvt.u64.u32 	%rd43, %r105;
	add.s64 	%rd44, %rd43, %rd6;
	shl.b64 	%rd45, %rd44, 2;
	add.s64 	%rd46, %rd1, %rd45;
	ld.global.f32 	%f106, [%rd46];
	fma.rn.f32 	%f107, %f105, %f106, %f425;
	ld.global.f32 	%f108, [%rd42+4];
	ld.global.f32 	%f109, [%rd46+4];
	fma.rn.f32 	%f110, %f108, %f109, %f107;
	ld.global.f32 	%f111, [%rd42+8];
	ld.global.f32 	%f112, [%rd46+8];
	fma.rn.f32 	%f113, %f111, %f112, %f110;
	ld.global.f32 	%f114, [%rd42+12];
	ld.global.f32 	%f115, [%rd46+12];
	fma.rn.f32 	%f116, %f114, %f115, %f113;
	ld.global.f32 	%f117, [%rd42+16];
	ld.global.f32 	%f118, [%rd46+16];
	fma.rn.f32 	%f119, %f117, %f118, %f116;
	ld.global.f32 	%f120, [%rd42+20];
	ld.global.f32 	%f121, [%rd46+20];
	fma.rn.f32 	%f122, %f120, %f121, %f119;
	ld.global.f32 	%f123, [%rd42+24];
	ld.global.f32 	%f124, [%rd46+24];
	fma.rn.f32 	%f125, %f123, %f124, %f122;
	ld.global.f32 	%f126, [%rd42+28];
	ld.global.f32 	%f127, [%rd46+28];
	fma.rn.f32 	%f425, %f126, %f127, %f125;
	add.s32 	%r165, %r165, 8;
	setp.ne.s32 	%p29, %r165, %r8;
	mov.u32 	%r167, %r8;
	@%p29 bra 	$L__BB0_5;
$L__BB0_6:
	setp.eq.s32 	%p30, %r5, 0;
	@%p30 bra 	$L__BB0_14;
	setp.lt.u32 	%p31, %r6, 3;
	@%p31 bra 	$L__BB0_9;
	cvt.u64.u32 	%rd47, %r167;
	add.s64 	%rd48, %rd7, %rd47;
	shl.b64 	%rd49, %rd48, 2;
	add.s64 	%rd50, %rd2, %rd49;
	ld.global.f32 	%f129, [%rd50];
	add.s32 	%r106, %r167, %r11;
	cvt.u64.u32 	%rd51, %r106;
	add.s64 	%rd52, %rd51, %rd6;
	shl.b64 	%rd53, %rd52, 2;
	add.s64 	%rd54, %rd1, %rd53;
	ld.global.f32 	%f130, [%rd54];
	fma.rn.f32 	%f131, %f129, %f130, %f425;
	ld.global.f32 	%f132, [%rd50+4];
	cvt.u64.u32 	%rd55, %r11;
	add.s64 	%rd56, %rd47, %rd55;
	add.s64 	%rd57, %rd56, %rd6;
	shl.b64 	%rd58, %rd57, 2;
	add.s64 	%rd59, %rd1, %rd58;
	ld.global.f32 	%f133, [%rd59+4];
	fma.rn.f32 	%f134, %f132, %f133, %f131;
	ld.global.f32 	%f135, [%rd50+8];
	ld.global.f32 	%f136, [%rd59+8];
	fma.rn.f32 	%f137, %f135, %f136, %f134;
	ld.global.f32 	%f138, [%rd50+12];
	ld.global.f32 	%f139, [%rd59+12];
	fma.rn.f32 	%f425, %f138, %f139, %f137;
	add.s32 	%r167, %r167, 4;
$L__BB0_9:
	setp.eq.s32 	%p32, %r7, 0;
	@%p32 bra 	$L__BB0_14;
	setp.eq.s32 	%p33, %r7, 1;
	@%p33 bra 	$L__BB0_12;
	cvt.u64.u32 	%rd60, %r167;
	add.s64 	%rd61, %rd7, %rd60;
	shl.b64 	%rd62, %rd61, 2;
	add.s64 	%rd63, %rd2, %rd62;
	ld.global.f32 	%f141, [%rd63];
	add.s32 	%r107, %r167, %r11;
	cvt.u64.u32 	%rd64, %r107;
	add.s64 	%rd65, %rd64, %rd6;
	shl.b64 	%rd66, %rd65, 2;
	add.s64 	%rd67, %rd1, %rd66;
	ld.global.f32 	%f142, [%rd67];
	fma.rn.f32 	%f143, %f141, %f142, %f425;
	ld.global.f32 	%f144, [%rd63+4];
	cvt.u64.u32 	%rd68, %r11;
	add.s64 	%rd69, %rd60, %rd68;
	add.s64 	%rd70, %rd69, %rd6;
	shl.b64 	%rd71, %rd70, 2;
	add.s64 	%rd72, %rd1, %rd71;
	ld.global.f32 	%f145, [%rd72+4];
	fma.rn.f32 	%f425, %f144, %f145, %f143;
	add.s32 	%r167, %r167, 2;
$L__BB0_12:
	setp.eq.s32 	%p34, %r9, 0;
	@%p34 bra 	$L__BB0_14;
	cvt.u64.u32 	%rd73, %r167;
	add.s64 	%rd74, %rd7, %rd73;
	shl.b64 	%rd75, %rd74, 2;
	add.s64 	%rd76, %rd2, %rd75;
	ld.global.f32 	%f146, [%rd76];
	add.s32 	%r108, %r167, %r11;
	cvt.u64.u32 	%rd77, %r108;
	add.s64 	%rd78, %rd77, %rd6;
	shl.b64 	%rd79, %rd78, 2;
	add.s64 	%rd80, %rd1, %rd79;
	ld.global.f32 	%f147, [%rd80];
	fma.rn.f32 	%f425, %f146, %f147, %f425;
$L__BB0_14:
	div.rn.f32 	%f148, %f425, %f1;
	add.s32 	%r109, %r164, %r3;
	mul.wide.s32 	%rd81, %r109, 4;
	add.s64 	%rd82, %rd3, %rd81;
	ld.global.f32 	%f149, [%rd82];
	add.f32 	%f150, %f148, %f149;
	mul.wide.u32 	%rd83, %r164, 4;
	add.s64 	%rd84, %rd22, %rd83;
	st.f32 	[%rd84], %f150;
	setp.gt.f32 	%p35, %f150, %f433;
	selp.f32 	%f433, %f150, %f433, %p35;
	add.s32 	%r164, %r164, 1;
	setp.eq.s32 	%p36, %r164, %r88;
	@%p36 bra 	$L__BB0_26;
	bra.uni 	$L__BB0_3;
$L__BB0_15:
	mov.f32 	%f56, 0f00000000;
	div.rn.f32 	%f16, %f56, %f1;
	add.s32 	%r95, %r88, -1;
	and.b32  	%r20, %r88, 7;
	setp.lt.u32 	%p5, %r95, 7;
	mov.f32 	%f433, 0fE0AD78EC;
	mov.b32 	%r171, 0;
	@%p5 bra 	$L__BB0_18;
	and.b32  	%r171, %r88, -8;
	mov.f32 	%f433, 0fE0AD78EC;
	mov.b32 	%r169, 0;
$L__BB0_17:
	.pragma "nounroll";
	add.s32 	%r97, %r169, %r3;
	mul.wide.s32 	%rd23, %r97, 4;
	add.s64 	%rd24, %rd3, %rd23;
	ld.global.f32 	%f58, [%rd24];
	add.f32 	%f59, %f16, %f58;
	mul.wide.u32 	%rd25, %r169, 4;
	add.s64 	%rd26, %rd22, %rd25;
	st.f32 	[%rd26], %f59;
	setp.gt.f32 	%p6, %f59, %f433;
	selp.f32 	%f60, %f59, %f433, %p6;
	ld.global.f32 	%f61, [%rd24+4];
	add.f32 	%f62, %f16, %f61;
	st.f32 	[%rd26+4], %f62;
	setp.gt.f32 	%p7, %f62, %f60;
	selp.f32 	%f63, %f62, %f60, %p7;
	ld.global.f32 	%f64, [%rd24+8];
	add.f32 	%f65, %f16, %f64;
	st.f32 	[%rd26+8], %f65;
	setp.gt.f32 	%p8, %f65, %f63;
	selp.f32 	%f66, %f65, %f63, %p8;
	ld.global.f32 	%f67, [%rd24+12];
	add.f32 	%f68, %f16, %f67;
	st.f32 	[%rd26+12], %f68;
	setp.gt.f32 	%p9, %f68, %f66;
	selp.f32 	%f69, %f68, %f66, %p9;
	ld.global.f32 	%f70, [%rd24+16];
	add.f32 	%f71, %f16, %f70;
	st.f32 	[%rd26+16], %f71;
	setp.gt.f32 	%p10, %f71, %f69;
	selp.f32 	%f72, %f71, %f69, %p10;
	ld.global.f32 	%f73, [%rd24+20];
	add.f32 	%f74, %f16, %f73;
	st.f32 	[%rd26+20], %f74;
	setp.gt.f32 	%p11, %f74, %f72;
	selp.f32 	%f75, %f74, %f72, %p11;
	ld.global.f32 	%f76, [%rd24+24];
	add.f32 	%f77, %f16, %f76;
	st.f32 	[%rd26+24], %f77;
	setp.gt.f32 	%p12, %f77, %f75;
	selp.f32 	%f78, %f77, %f75, %p12;
	ld.global.f32 	%f79, [%rd24+28];
	add.f32 	%f80, %f16, %f79;
	st.f32 	[%rd26+28], %f80;
	setp.gt.f32 	%p13, %f80, %f78;
	selp.f32 	%f433, %f80, %f78, %p13;
	add.s32 	%r169, %r169, 8;
	setp.ne.s32 	%p14, %r169, %r171;
	@%p14 bra 	$L__BB0_17;
$L__BB0_18:
	setp.eq.s32 	%p15, %r20, 0;
	@%p15 bra 	$L__BB0_26;
	and.b32  	%r25, %r88, 3;
	setp.lt.u32 	%p16, %r20, 4;
	@%p16 bra 	$L__BB0_21;
	add.s32 	%r98, %r171, %r3;
	mul.wide.s32 	%rd27, %r98, 4;
	add.s64 	%rd28, %rd3, %rd27;
	ld.global.f32 	%f82, [%rd28];
	add.f32 	%f83, %f16, %f82;
	mul.wide.u32 	%rd29, %r171, 4;
	add.s64 	%rd30, %rd22, %rd29;
	st.f32 	[%rd30], %f83;
	setp.gt.f32 	%p17, %f83, %f433;
	selp.f32 	%f84, %f83, %f433, %p17;
	ld.global.f32 	%f85, [%rd28+4];
	add.f32 	%f86, %f16, %f85;
	st.f32 	[%rd30+4], %f86;
	setp.gt.f32 	%p18, %f86, %f84;
	selp.f32 	%f87, %f86, %f84, %p18;
	ld.global.f32 	%f88, [%rd28+8];
	add.f32 	%f89, %f16, %f88;
	st.f32 	[%rd30+8], %f89;
	setp.gt.f32 	%p19, %f89, %f87;
	selp.f32 	%f90, %f89, %f87, %p19;
	ld.global.f32 	%f91, [%rd28+12];
	add.f32 	%f92, %f16, %f91;
	st.f32 	[%rd30+12], %f92;
	setp.gt.f32 	%p20, %f92, %f90;
	selp.f32 	%f433, %f92, %f90, %p20;
	add.s32 	%r171, %r171, 4;
$L__BB0_21:
	setp.eq.s32 	%p21, %r25, 0;
	@%p21 bra 	$L__BB0_26;
	setp.eq.s32 	%p22, %r25, 1;
	@%p22 bra 	$L__BB0_24;
	add.s32 	%r99, %r171, %r3;
	mul.wide.s32 	%rd31, %r99, 4;
	add.s64 	%rd32, %rd3, %rd31;
	ld.global.f32 	%f94, [%rd32];
	add.f32 	%f95, %f16, %f94;
	mul.wide.u32 	%rd33, %r171, 4;
	add.s64 	%rd34, %rd22, %rd33;
	st.f32 	[%rd34], %f95;
	setp.gt.f32 	%p23, %f95, %f433;
	selp.f32 	%f96, %f95, %f433, %p23;
	ld.global.f32 	%f97, [%rd32+4];
	add.f32 	%f98, %f16, %f97;
	st.f32 	[%rd34+4], %f98;
	setp.gt.f32 	%p24, %f98, %f96;
	selp.f32 	%f433, %f98, %f96, %p24;
	add.s32 	%r171, %r171, 2;
$L__BB0_24:
	and.b32  	%r100, %r88, 1;
	setp.eq.b32 	%p25, %r100, 1;
	not.pred 	%p26, %p25;
	@%p26 bra 	$L__BB0_26;
	add.s32 	%r101, %r171, %r3;
	mul.wide.s32 	%rd35, %r101, 4;
	add.s64 	%rd36, %rd3, %rd35;
	ld.global.f32 	%f99, [%rd36];
	add.f32 	%f100, %f16, %f99;
	mul.wide.u32 	%rd37, %r171, 4;
	add.s64 	%rd38, %rd22, %rd37;
	st.f32 	[%rd38], %f100;
	setp.gt.f32 	%p27, %f100, %f433;
	selp.f32 	%f433, %f100, %f433, %p27;
$L__BB0_26:
	setp.lt.s32 	%p37, %r88, 1;
	mov.f32 	%f440, 0f00000000;
	@%p37 bra 	$L__BB0_38;
	and.b32  	%r30, %r88, 7;
	setp.lt.u32 	%p38, %r88, 8;
	mov.f32 	%f440, 0f00000000;
	mov.b32 	%r173, 0;
	@%p38 bra 	$L__BB0_30;
	and.b32  	%r173, %r88, 2147483640;
	mov.f32 	%f440, 0f00000000;
	mov.b32 	%r188, 0;
$L__BB0_29:
	.pragma "nounroll";
	mul.wide.u32 	%rd85, %r188, 4;
	add.s64 	%rd86, %rd22, %rd85;
	ld.f32 	%f155, [%rd86];
	sub.f32 	%f156, %f155, %f433;
	fma.rn.f32 	%f157, %f156, 0f3BBB989D, 0f3F000000;
	cvt.sat.f32.f32 	%f158, %f157;
	mov.f32 	%f159, 0f4B400001;
	mov.f32 	%f160, 0f437C0000;
	fma.rm.f32 	%f161, %f158, %f160, %f159;
	add.f32 	%f162, %f161, 0fCB40007F;
	neg.f32 	%f163, %f162;
	fma.rn.f32 	%f164, %f156, 0f3FB8AA3B, %f163;
	fma.rn.f32 	%f165, %f156, 0f32A57060, %f164;
	mov.b32 	%r112, %f161;
	shl.b32 	%r113, %r112, 23;
	mov.b32 	%f166, %r113;
	ex2.approx.ftz.f32 	%f167, %f165;
	mul.f32 	%f168, %f167, %f166;
	st.f32 	[%rd86], %f168;
	add.f32 	%f169, %f440, %f168;
	ld.f32 	%f170, [%rd86+4];
	sub.f32 	%f171, %f170, %f433;
	fma.rn.f32 	%f172, %f171, 0f3BBB989D, 0f3F000000;
	cvt.sat.f32.f32 	%f173, %f172;
	fma.rm.f32 	%f174, %f173, %f160, %f159;
	add.f32 	%f175, %f174, 0fCB40007F;
	neg.f32 	%f176, %f175;
	fma.rn.f32 	%f177, %f171, 0f3FB8AA3B, %f176;
	fma.rn.f32 	%f178, %f171, 0f32A57060, %f177;
	mov.b32 	%r114, %f174;
	shl.b32 	%r115, %r114, 23;
	mov.b32 	%f179, %r115;
	ex2.approx.ftz.f32 	%f180, %f178;
	mul.f32 	%f181, %f180, %f179;
	st.f32 	[%rd86+4], %f181;
	add.f32 	%f182, %f169, %f181;
	ld.f32 	%f183, [%rd86+8];
	sub.f32 	%f184, %f183, %f433;
	fma.rn.f32 	%f185, %f184, 0f3BBB989D, 0f3F000000;
	cvt.sat.f32.f32 	%f186, %f185;
	fma.rm.f32 	%f187, %f186, %f160, %f159;
	add.f32 	%f188, %f187, 0fCB40007F;
	neg.f32 	%f189, %f188;
	fma.rn.f32 	%f190, %f184, 0f3FB8AA3B, %f189;
	fma.rn.f32 	%f191, %f184, 0f32A57060, %f190;
	mov.b32 	%r116, %f187;
	shl.b32 	%r117, %r116, 23;
	mov.b32 	%f192, %r117;
	ex2.approx.ftz.f32 	%f193, %f191;
	mul.f32 	%f194, %f193, %f192;
	st.f32 	[%rd86+8], %f194;
	add.f32 	%f195, %f182, %f194;
	ld.f32 	%f196, [%rd86+12];
	sub.f32 	%f197, %f196, %f433;
	fma.rn.f32 	%f198, %f197, 0f3BBB989D, 0f3F000000;
	cvt.sat.f32.f32 	%f199, %f198;
	fma.rm.f32 	%f200, %f199, %f160, %f159;
	add.f32 	%f201, %f200, 0fCB40007F;
	neg.f32 	%f202, %f201;
	fma.rn.f32 	%f203, %f197, 0f3FB8AA3B, %f202;
	fma.rn.f32 	%f204, %f197, 0f32A57060, %f203;
	mov.b32 	%r118, %f200;
	shl.b32 	%r119, %r118, 23;
	mov.b32 	%f205, %r119;
	ex2.approx.ftz.f32 	%f206, %f204;
	mul.f32 	%f207, %f206, %f205;
	st.f32 	[%rd86+12], %f207;
	add.f32 	%f208, %f195, %f207;
	ld.f32 	%f209, [%rd86+16];
	sub.f32 	%f210, %f209, %f433;
	fma.rn.f32 	%f211, %f210, 0f3BBB989D, 0f3F000000;
	cvt.sat.f32.f32 	%f212, %f211;
	fma.rm.f32 	%f213, %f212, %f160, %f159;
	add.f32 	%f214, %f213, 0fCB40007F;
	neg.f32 	%f215, %f214;
	fma.rn.f32 	%f216, %f210, 0f3FB8AA3B, %f215;
	fma.rn.f32 	%f217, %f210, 0f32A57060, %f216;
	mov.b32 	%r120, %f213;
	shl.b32 	%r121, %r120, 23;
	mov.b32 	%f218, %r121;
	ex2.approx.ftz.f32 	%f219, %f217;
	mul.f32 	%f220, %f219, %f218;
	st.f32 	[%rd86+16], %f220;
	add.f32 	%f221, %f208, %f220;
	ld.f32 	%f222, [%rd86+20];
	sub.f32 	%f223, %f222, %f433;
	fma.rn.f32 	%f224, %f223, 0f3BBB989D, 0f3F000000;
	cvt.sat.f32.f32 	%f225, %f224;
	fma.rm.f32 	%f226, %f225, %f160, %f159;
	add.f32 	%f227, %f226, 0fCB40007F;
	neg.f32 	%f228, %f227;
	fma.rn.f32 	%f229, %f223, 0f3FB8AA3B, %f228;
	fma.rn.f32 	%f230, %f223, 0f32A57060, %f229;
	mov.b32 	%r122, %f226;
	shl.b32 	%r123, %r122, 23;
	mov.b32 	%f231, %r123;
	ex2.approx.ftz.f32 	%f232, %f230;
	mul.f32 	%f233, %f232, %f231;
	st.f32 	[%rd86+20], %f233;
	add.f32 	%f234, %f221, %f233;
	ld.f32 	%f235, [%rd86+24];
	sub.f32 	%f236, %f235, %f433;
	fma.rn.f32 	%f237, %f236, 0f3BBB989D, 0f3F000000;
	cvt.sat.f32.f32 	%f238, %f237;
	fma.rm.f32 	%f239, %f238, %f160, %f159;
	add.f32 	%f240, %f239, 0fCB40007F;
	neg.f32 	%f241, %f240;
	fma.rn.f32 	%f242, %f236, 0f3FB8AA3B, %f241;
	fma.rn.f32 	%f243, %f236, 0f32A57060, %f242;
	mov.b32 	%r124, %f239;
	shl.b32 	%r125, %r124, 23;
	mov.b32 	%f244, %r125;
	ex2.approx.ftz.f32 	%f245, %f243;
	mul.f32 	%f246, %f245, %f244;
	st.f32 	[%rd86+24], %f246;
	add.f32 	%f247, %f234, %f246;
	ld.f32 	%f248, [%rd86+28];
	sub.f32 	%f249, %f248, %f433;
	fma.rn.f32 	%f250, %f249, 0f3BBB989D, 0f3F000000;
	cvt.sat.f32.f32 	%f251, %f250;
	fma.rm.f32 	%f252, %f251, %f160, %f159;
	add.f32 	%f253, %f252, 0fCB40007F;
	neg.f32 	%f254, %f253;
	fma.rn.f32 	%f255, %f249, 0f3FB8AA3B, %f254;
	fma.rn.f32 	%f256, %f249, 0f32A57060, %f255;
	mov.b32 	%r126, %f252;
	shl.b32 	%r127, %r126, 23;
	mov.b32 	%f257, %r127;
	ex2.approx.ftz.f32 	%f258, %f256;
	mul.f32 	%f259, %f258, %f257;
	st.f32 	[%rd86+28], %f259;
	add.f32 	%f440, %f247, %f259;
	add.s32 	%r188, %r188, 8;
	setp.eq.s32 	%p39, %r188, %r173;
	@%p39 bra 	$L__BB0_30;
	bra.uni 	$L__BB0_29;
$L__BB0_30:
	setp.eq.s32 	%p40, %r30, 0;
	@%p40 bra 	$L__BB0_38;
	and.b32  	%r33, %r88, 3;
	setp.lt.u32 	%p41, %r30, 4;
	@%p41 bra 	$L__BB0_33;
	mul.wide.u32 	%rd87, %r173, 4;
	add.s64 	%rd88, %rd22, %rd87;
	ld.f32 	%f261, [%rd88];
	sub.f32 	%f262, %f261, %f433;
	fma.rn.f32 	%f263, %f262, 0f3BBB989D, 0f3F000000;
	cvt.sat.f32.f32 	%f264, %f263;
	mov.f32 	%f265, 0f4B400001;
	mov.f32 	%f266, 0f437C0000;
	fma.rm.f32 	%f267, %f264, %f266, %f265;
	add.f32 	%f268, %f267, 0fCB40007F;
	neg.f32 	%f269, %f268;
	fma.rn.f32 	%f270, %f262, 0f3FB8AA3B, %f269;
	fma.rn.f32 	%f271, %f262, 0f32A57060, %f270;
	mov.b32 	%r128, %f267;
	shl.b32 	%r129, %r128, 23;
	mov.b32 	%f272, %r129;
	ex2.approx.ftz.f32 	%f273, %f271;
	mul.f32 	%f274, %f273, %f272;
	st.f32 	[%rd88], %f274;
	add.f32 	%f275, %f440, %f274;
	ld.f32 	%f276, [%rd88+4];
	sub.f32 	%f277, %f276, %f433;
	fma.rn.f32 	%f278, %f277, 0f3BBB989D, 0f3F000000;
	cvt.sat.f32.f32 	%f279, %f278;
	fma.rm.f32 	%f280, %f279, %f266, %f265;
	add.f32 	%f281, %f280, 0fCB40007F;
	neg.f32 	%f282, %f281;
	fma.rn.f32 	%f283, %f277, 0f3FB8AA3B, %f282;
	fma.rn.f32 	%f284, %f277, 0f32A57060, %f283;
	mov.b32 	%r130, %f280;
	shl.b32 	%r131, %r130, 23;
	mov.b32 	%f285, %r131;
	ex2.approx.ftz.f32 	%f286, %f284;
	mul.f32 	%f287, %f286, %f285;
	st.f32 	[%rd88+4], %f287;
	add.f32 	%f288, %f275, %f287;
	ld.f32 	%f289, [%rd88+8];
	sub.f32 	%f290, %f289, %f433;
	fma.rn.f32 	%f291, %f290, 0f3BBB989D, 0f3F000000;
	cvt.sat.f32.f32 	%f292, %f291;
	fma.rm.f32 	%f293, %f292, %f266, %f265;
	add.f32 	%f294, %f293, 0fCB40007F;
	neg.f32 	%f295, %f294;
	fma.rn.f32 	%f296, %f290, 0f3FB8AA3B, %f295;
	fma.rn.f32 	%f297, %f290, 0f32A57060, %f296;
	mov.b32 	%r132, %f293;
	shl.b32 	%r133, %r132, 23;
	mov.b32 	%f298, %r133;
	ex2.approx.ftz.f32 	%f299, %f297;
	mul.f32 	%f300, %f299, %f298;
	st.f32 	[%rd88+8], %f300;
	add.f32 	%f301, %f288, %f300;
	ld.f32 	%f302, [%rd88+12];
	sub.f32 	%f303, %f302, %f433;
	fma.rn.f32 	%f304, %f303, 0f3BBB989D, 0f3F000000;
	cvt.sat.f32.f32 	%f305, %f304;
	fma.rm.f32 	%f306, %f305, %f266, %f265;
	add.f32 	%f307, %f306, 0fCB40007F;
	neg.f32 	%f308, %f307;
	fma.rn.f32 	%f309, %f303, 0f3FB8AA3B, %f308;
	fma.rn.f32 	%f310, %f303, 0f32A57060, %f309;
	mov.b32 	%r134, %f306;
	shl.b32 	%r135, %r134, 23;
	mov.b32 	%f311, %r135;
	ex2.approx.ftz.f32 	%f312, %f310;
	mul.f32 	%f313, %f312, %f311;
	st.f32 	[%rd88+12], %f313;
	add.f32 	%f440, %f301, %f313;
	add.s32 	%r173, %r173, 4;
$L__BB0_33:
	setp.eq.s32 	%p42, %r33, 0;
	@%p42 bra 	$L__BB0_38;
	setp.eq.s32 	%p43, %r33, 1;
	@%p43 bra 	$L__BB0_36;
	mul.wide.u32 	%rd89, %r173, 4;
	add.s64 	%rd90, %rd22, %rd89;
	ld.f32 	%f315, [%rd90];
	sub.f32 	%f316, %f315, %f433;
	fma.rn.f32 	%f317, %f316, 0f3BBB989D, 0f3F000000;
	cvt.sat.f32.f32 	%f318, %f317;
	mov.f32 	%f319, 0f4B400001;
	mov.f32 	%f320, 0f437C0000;
	fma.rm.f32 	%f321, %f318, %f320, %f319;
	add.f32 	%f322, %f321, 0fCB40007F;
	neg.f32 	%f323, %f322;
	fma.rn.f32 	%f324, %f316, 0f3FB8AA3B, %f323;
	fma.rn.f32 	%f325, %f316, 0f32A57060, %f324;
	mov.b32 	%r136, %f321;
	shl.b32 	%r137, %r136, 23;
	mov.b32 	%f326, %r137;
	ex2.approx.ftz.f32 	%f327, %f325;
	mul.f32 	%f328, %f327, %f326;
	st.f32 	[%rd90], %f328;
	add.f32 	%f329, %f440, %f328;
	ld.f32 	%f330, [%rd90+4];
	sub.f32 	%f331, %f330, %f433;
	fma.rn.f32 	%f332, %f331, 0f3BBB989D, 0f3F000000;
	cvt.sat.f32.f32 	%f333, %f332;
	fma.rm.f32 	%f334, %f333, %f320, %f319;
	add.f32 	%f335, %f334, 0fCB40007F;
	neg.f32 	%f336, %f335;
	fma.rn.f32 	%f337, %f331, 0f3FB8AA3B, %f336;
	fma.rn.f32 	%f338, %f331, 0f32A57060, %f337;
	mov.b32 	%r138, %f334;
	shl.b32 	%r139, %r138, 23;
	mov.b32 	%f339, %r139;
	ex2.approx.ftz.f32 	%f340, %f338;
	mul.f32 	%f341, %f340, %f339;
	st.f32 	[%rd90+4], %f341;
	add.f32 	%f440, %f329, %f341;
	add.s32 	%r173, %r173, 2;
$L__BB0_36:
	and.b32  	%r140, %r88, 1;
	setp.eq.b32 	%p44, %r140, 1;
	not.pred 	%p45, %p44;
	@%p45 bra 	$L__BB0_38;
	mul.wide.u32 	%rd91, %r173, 4;
	add.s64 	%rd92, %rd22, %rd91;
	ld.f32 	%f342, [%rd92];
	sub.f32 	%f343, %f342, %f433;
	fma.rn.f32 	%f344, %f343, 0f3BBB989D, 0f3F000000;
	cvt.sat.f32.f32 	%f345, %f344;
	mov.f32 	%f346, 0f4B400001;
	mov.f32 	%f347, 0f437C0000;
	fma.rm.f32 	%f348, %f345, %f347, %f346;
	add.f32 	%f349, %f348, 0fCB40007F;
	neg.f32 	%f350, %f349;
	fma.rn.f32 	%f351, %f343, 0f3FB8AA3B, %f350;
	fma.rn.f32 	%f352, %f343, 0f32A57060, %f351;
	mov.b32 	%r141, %f348;
	shl.b32 	%r142, %r141, 23;
	mov.b32 	%f353, %r142;
	ex2.approx.ftz.f32 	%f354, %f352;
	mul.f32 	%f355, %f354, %f353;
	st.f32 	[%rd92], %f355;
	add.f32 	%f440, %f440, %f355;
$L__BB0_38:
	setp.lt.s32 	%p46, %r89, 1;
	@%p46 bra 	$L__BB0_64;
	setp.lt.s32 	%p47, %r88, 1;
	@%p47 bra 	$L__BB0_53;
	and.b32  	%r38, %r88, 7;
	and.b32  	%r39, %r88, 2147483640;
	and.b32  	%r40, %r88, 1;
	neg.s32 	%r41, %r39;
	shl.b32 	%r42, %r89, 3;
	mul.lo.s32 	%r43, %r89, 5;
	mul.lo.s32 	%r44, %r89, 6;
	mul.lo.s32 	%r45, %r89, 7;
	mov.b32 	%r176, 0;
	add.s64 	%rd9, %rd22, 16;
	mul.wide.u32 	%rd140, %r42, 4;
$L__BB0_41:
	setp.lt.u32 	%p56, %r88, 8;
	mov.f32 	%f448, 0f00000000;
	mov.b32 	%r186, 0;
	@%p56 bra 	$L__BB0_44;
	add.s32 	%r183, %r89, %r176;
	shl.b32 	%r153, %r89, 1;
	add.s32 	%r182, %r153, %r176;
	mad.lo.s32 	%r181, %r89, 3, %r176;
	shl.b32 	%r154, %r89, 2;
	add.s32 	%r180, %r154, %r176;
	add.s32 	%r179, %r43, %r176;
	add.s32 	%r178, %r44, %r176;
	add.s32 	%r177, %r45, %r176;
	cvt.u64.u32 	%rd109, %r176;
	add.s64 	%rd110, %rd6, %rd109;
	shl.b64 	%rd111, %rd110, 2;
	add.s64 	%rd180, %rd4, %rd111;
	mov.f32 	%f448, 0f00000000;
	mov.u64 	%rd179, %rd9;
	mov.u32 	%r184, %r41;
$L__BB0_43:
	.pragma "nounroll";
	ld.f32 	%f359, [%rd179+-16];
	div.rn.f32 	%f360, %f359, %f440;
	ld.global.f32 	%f361, [%rd180];
	fma.rn.f32 	%f362, %f360, %f361, %f448;
	ld.f32 	%f363, [%rd179+-12];
	div.rn.f32 	%f364, %f363, %f440;
	cvt.u64.u32 	%rd112, %r183;
	add.s64 	%rd113, %rd112, %rd6;
	shl.b64 	%rd114, %rd113, 2;
	add.s64 	%rd115, %rd4, %rd114;
	ld.global.f32 	%f365, [%rd115];
	fma.rn.f32 	%f366, %f364, %f365, %f362;
	ld.f32 	%f367, [%rd179+-8];
	div.rn.f32 	%f368, %f367, %f440;
	cvt.u64.u32 	%rd116, %r182;
	add.s64 	%rd117, %rd116, %rd6;
	shl.b64 	%rd118, %rd117, 2;
	add.s64 	%rd119, %rd4, %rd118;
	ld.global.f32 	%f369, [%rd119];
	fma.rn.f32 	%f370, %f368, %f369, %f366;
	ld.f32 	%f371, [%rd179+-4];
	div.rn.f32 	%f372, %f371, %f440;
	cvt.u64.u32 	%rd120, %r181;
	add.s64 	%rd121, %rd120, %rd6;
	shl.b64 	%rd122, %rd121, 2;
	add.s64 	%rd123, %rd4, %rd122;
	ld.global.f32 	%f373, [%rd123];
	fma.rn.f32 	%f374, %f372, %f373, %f370;
	ld.f32 	%f375, [%rd179];
	div.rn.f32 	%f376, %f375, %f440;
	cvt.u64.u32 	%rd124, %r180;
	add.s64 	%rd125, %rd124, %rd6;
	shl.b64 	%rd126, %rd125, 2;
	add.s64 	%rd127, %rd4, %rd126;
	ld.global.f32 	%f377, [%rd127];
	fma.rn.f32 	%f378, %f376, %f377, %f374;
	ld.f32 	%f379, [%rd179+4];
	div.rn.f32 	%f380, %f379, %f440;
	cvt.u64.u32 	%rd128, %r179;
	add.s64 	%rd129, %rd128, %rd6;
	shl.b64 	%rd130, %rd129, 2;
	add.s64 	%rd131, %rd4, %rd130;
	ld.global.f32 	%f381, [%rd131];
	fma.rn.f32 	%f382, %f380, %f381, %f378;
	ld.f32 	%f383, [%rd179+8];
	div.rn.f32 	%f384, %f383, %f440;
	cvt.u64.u32 	%rd132, %r178;
	add.s64 	%rd133, %rd132, %rd6;
	shl.b64 	%rd134, %rd133, 2;
	add.s64 	%rd135, %rd4, %rd134;
	ld.global.f32 	%f385, [%rd135];
	fma.rn.f32 	%f386, %f384, %f385, %f382;
	ld.f32 	%f387, [%rd179+12];
	div.rn.f32 	%f388, %f387, %f440;
	cvt.u64.u32 	%rd136, %r177;
	add.s64 	%rd137, %rd136, %rd6;
	shl.b64 	%rd138, %rd137, 2;
	add.s64 	%rd139, %rd4, %rd138;
	ld.global.f32 	%f389, [%rd139];
	fma.rn.f32 	%f448, %f388, %f389, %f386;
	add.s32 	%r184, %r184, 8;
	add.s32 	%r183, %r183, %r42;
	add.s32 	%r182, %r182, %r42;
	add.s32 	%r181, %r181, %r42;
	add.s32 	%r180, %r180, %r42;
	add.s32 	%r179, %r179, %r42;
	add.s32 	%r178, %r178, %r42;
	add.s32 	%r177, %r177, %r42;
	add.s64 	%rd180, %rd180, %rd140;
	add.s64 	%rd179, %rd179, 32;
	setp.ne.s32 	%p57, %r184, 0;
	mov.u32 	%r186, %r39;
	@%p57 bra 	$L__BB0_43;
$L__BB0_44:
	setp.eq.s32 	%p58, %r38, 0;
	@%p58 bra 	$L__BB0_52;
	add.s32 	%r155, %r38, -1;
	setp.lt.u32 	%p59, %r155, 3;
	@%p59 bra 	$L__BB0_47;
	mul.wide.u32 	%rd141, %r186, 4;
	add.s64 	%rd142, %rd22, %rd141;
	ld.f32 	%f391, [%rd142];
	div.rn.f32 	%f392, %f391, %f440;
	mad.lo.s32 	%r156, %r186, %r89, %r176;
	cvt.u64.u32 	%rd143, %r156;
	add.s64 	%rd144, %rd143, %rd6;
	shl.b64 	%rd145, %rd144, 2;
	add.s64 	%rd146, %rd4, %rd145;
	ld.global.f32 	%f393, [%rd146];
	fma.rn.f32 	%f394, %f392, %f393, %f448;
	ld.f32 	%f395, [%rd142+4];
	div.rn.f32 	%f396, %f395, %f440;
	add.s32 	%r157, %r156, %r89;
	cvt.u64.u32 	%rd147, %r157;
	add.s64 	%rd148, %rd147, %rd6;
	shl.b64 	%rd149, %rd148, 2;
	add.s64 	%rd150, %rd4, %rd149;
	ld.global.f32 	%f397, [%rd150];
	fma.rn.f32 	%f398, %f396, %f397, %f394;
	ld.f32 	%f399, [%rd142+8];
	div.rn.f32 	%f400, %f399, %f440;
	add.s32 	%r158, %r157, %r89;
	cvt.u64.u32 	%rd151, %r158;
	add.s64 	%rd152, %rd151, %rd6;
	shl.b64 	%rd153, %rd152, 2;
	add.s64 	%rd154, %rd4, %rd153;
	ld.global.f32 	%f401, [%rd154];
	fma.rn.f32 	%f402, %f400, %f401, %f398;
	ld.f32 	%f403, [%rd142+12];
	div.rn.f32 	%f404, %f403, %f440;
	add.s32 	%r159, %r158, %r89;
	cvt.u64.u32 	%rd155, %r159;
	add.s64 	%rd156, %rd155, %rd6;
	shl.b64 	%rd157, %rd156, 2;
	add.s64 	%rd158, %rd4, %rd157;
	ld.global.f32 	%f405, [%rd158];
	fma.rn.f32 	%f448, %f404, %f405, %f402;
	add.s32 	%r186, %r186, 4;
$L__BB0_47:
	and.b32  	%r160, %r88, 3;
	setp.eq.s32 	%p60, %r160, 0;
	@%p60 bra 	$L__BB0_52;
	setp.eq.s32 	%p61, %r160, 1;
	@%p61 bra 	$L__BB0_50;
	mul.wide.u32 	%rd159, %r186, 4;
	add.s64 	%rd160, %rd22, %rd159;
	ld.f32 	%f407, [%rd160];
	div.rn.f32 	%f408, %f407, %f440;
	mad.lo.s32 	%r161, %r186, %r89, %r176;
	cvt.u64.u32 	%rd161, %r161;
	add.s64 	%rd162, %rd161, %rd6;
	shl.b64 	%rd163, %rd162, 2;
	add.s64 	%rd164, %rd4, %rd163;
	ld.global.f32 	%f409, [%rd164];
	fma.rn.f32 	%f410, %f408, %f409, %f448;
	ld.f32 	%f411, [%rd160+4];
	div.rn.f32 	%f412, %f411, %f440;
	add.s32 	%r162, %r161, %r89;
	cvt.u64.u32 	%rd165, %r162;
	add.s64 	%rd166, %rd165, %rd6;
	shl.b64 	%rd167, %rd166, 2;
	add.s64 	%rd168, %rd4, %rd167;
	ld.global.f32 	%f413, [%rd168];
	fma.rn.f32 	%f448, %f412, %f413, %f410;
	add.s32 	%r186, %r186, 2;
$L__BB0_50:
	setp.eq.s32 	%p62, %r40, 0;
	@%p62 bra 	$L__BB0_52;
	mul.wide.u32 	%rd169, %r186, 4;
	add.s64 	%rd170, %rd22, %rd169;
	ld.f32 	%f414, [%rd170];
	div.rn.f32 	%f415, %f414, %f440;
	mad.lo.s32 	%r163, %r186, %r89, %r176;
	cvt.u64.u32 	%rd171, %r163;
	add.s64 	%rd172, %rd171, %rd6;
	shl.b64 	%rd173, %rd172, 2;
	add.s64 	%rd174, %rd4, %rd173;
	ld.global.f32 	%f416, [%rd174];
	fma.rn.f32 	%f448, %f415, %f416, %f448;
$L__BB0_52:
	cvt.u64.u32 	%rd175, %r176;
	add.s64 	%rd176, %rd7, %rd175;
	shl.b64 	%rd177, %rd176, 2;
	add.s64 	%rd178, %rd5, %rd177;
	st.global.f32 	[%rd178], %f448;
	add.s32 	%r176, %r176, 1;
	setp.eq.s32 	%p63, %r176, %r89;
	@%p63 bra 	$L__BB0_64;
	bra.uni 	$L__BB0_41;
$L__BB0_53:
	add.s32 	%r144, %r89, -1;
	and.b32  	%r76, %r89, 7;
	setp.lt.u32 	%p48, %r144, 7;
	mov.b32 	%r190, 0;
	@%p48 bra 	$L__BB0_56;
	and.b32  	%r190, %r89, 2147483640;
	mov.b32 	%r189, 0;
$L__BB0_55:
	.pragma "nounroll";
	cvt.u64.u32 	%rd93, %r189;
	add.s64 	%rd94, %rd7, %rd93;
	shl.b64 	%rd95, %rd94, 2;
	add.s64 	%rd96, %rd5, %rd95;
	mov.b32 	%r146, 0;
	st.global.u32 	[%rd96], %r146;
	st.global.u32 	[%rd96+4], %r146;
	st.global.u32 	[%rd96+8], %r146;
	st.global.u32 	[%rd96+12], %r146;
	st.global.u32 	[%rd96+16], %r146;
	st.global.u32 	[%rd96+20], %r146;
	st.global.u32 	[%rd96+24], %r146;
	st.global.u32 	[%rd96+28], %r146;
	add.s32 	%r189, %r189, 8;
	setp.ne.s32 	%p49, %r189, %r190;
	@%p49 bra 	$L__BB0_55;
$L__BB0_56:
	setp.eq.s32 	%p50, %r76, 0;
	@%p50 bra 	$L__BB0_64;
	and.b32  	%r83, %r89, 3;
	setp.lt.u32 	%p51, %r76, 4;
	@%p51 bra 	$L__BB0_59;
	cvt.u64.u32 	%rd97, %r190;
	add.s64 	%rd98, %rd7, %rd97;
	shl.b64 	%rd99, %rd98, 2;
	add.s64 	%rd100, %rd5, %rd99;
	mov.b32 	%r147, 0;
	st.global.u32 	[%rd100], %r147;
	st.global.u32 	[%rd100+4], %r147;
	st.global.u32 	[%rd100+8], %r147;
	st.global.u32 	[%rd100+12], %r147;
	add.s32 	%r190, %r190, 4;
$L__BB0_59:
	setp.eq.s32 	%p52, %r83, 0;
	@%p52 bra 	$L__BB0_64;
	setp.eq.s32 	%p53, %r83, 1;
	@%p53 bra 	$L__BB0_62;
	cvt.u64.u32 	%rd101, %r190;
	add.s64 	%rd102, %rd7, %rd101;
	shl.b64 	%rd103, %rd102, 2;
	add.s64 	%rd104, %rd5, %rd103;
	mov.b32 	%r148, 0;
	st.global.u32 	[%rd104], %r148;
	st.global.u32 	[%rd104+4], %r148;
	add.s32 	%r190, %r190, 2;
$L__BB0_62:
	and.b32  	%r149, %r89, 1;
	setp.eq.b32 	%p54, %r149, 1;
	not.pred 	%p55, %p54;
	@%p55 bra 	$L__BB0_64;
	cvt.u64.u32 	%rd105, %r190;
	add.s64 	%rd106, %rd7, %rd105;
	shl.b64 	%rd107, %rd106, 2;
	add.s64 	%rd108, %rd5, %rd107;
	mov.b32 	%r150, 0;
	st.global.u32 	[%rd108], %r150;
$L__BB0_64:
	{ // callseq 1, 0
	.param .b64 param0;
	st.param.b64 	[param0], %rd22;
	call.uni 
	free, 
	(
	param0
	);
	} // callseq 1
$L__BB0_65:
	ret;

}


// ===== COMPILED SASS (sm_100) =====

	.target	sm_100

	.elftype	@"ET_EXEC"


//--------------------- .note.nv.tkinfo           --------------------------
	.section	.note.nv.tkinfo,"",@"SHT_NOTE"
	.sectionflags	@"SHF_NOTE_NV_TKINFO"
	.tkinfo
        /*0018*/ 	.word	0x00000002
        /*0030*/ 	.string	""
        /*0030*/ 	.string	"ptxas"
        /*0030*/ 	.string	"Cuda compilation tools, release 13.0, V13.0.88"
        /*0030*/ 	.string	"Build cuda_13.0.r13.0/compiler.36424714_0"
        /*0030*/ 	.string	"-arch sm_100 -m 64 "



//--------------------- .note.nv.cuinfo           --------------------------
	.section	.note.nv.cuinfo,"",@"SHT_NOTE"
	.sectionflags	@"SHF_NOTE_NV_CUINFO"
        /*0018*/ 	.short	0x0002
        /*001a*/ 	.short	0x0064
        /*001c*/ 	.short	0x0082
	.zero		2


//--------------------- .nv.info                  --------------------------
	.section	.nv.info,"",@"SHT_CUDA_INFO"
	.align	4


	//----- nvinfo : EIATTR_REGCOUNT
	.align		4
        /*0000*/ 	.byte	0x04, 0x2f
        /*0002*/ 	.short	(.L_1 - .L_0)
	.align		4
.L_0:
        /*0004*/ 	.word	index@(attention_kernel)
        /*0008*/ 	.word	0x0000002c


	//----- nvinfo : EIATTR_FRAME_SIZE
	.align		4
.L_1:
        /*000c*/ 	.byte	0x04, 0x11
        /*000e*/ 	.short	(.L_3 - .L_2)
	.align		4
.L_2:
        /*0010*/ 	.word	index@($__internal_1_$__cuda_sm3x_div_rn_noftz_f32_slowpath)
        /*0014*/ 	.word	0x00000000


	//----- nvinfo : EIATTR_FRAME_SIZE
	.align		4
.L_3:
        /*0018*/ 	.byte	0x04, 0x11
        /*001a*/ 	.short	(.L_5 - .L_4)
	.align		4
.L_4:
        /*001c*/ 	.word	index@($__internal_0_$__cuda_sm20_sqrt_rn_f32_slowpath)
        /*0020*/ 	.word	0x00000000


	//----- nvinfo : EIATTR_FRAME_SIZE
	.align		4
.L_5:
        /*0024*/ 	.byte	0x04, 0x11
        /*0026*/ 	.short	(.L_7 - .L_6)
	.align		4
.L_6:
        /*0028*/ 	.word	index@(attention_kernel)
        /*002c*/ 	.word	0x00000000


	//----- nvinfo : EIATTR_MIN_STACK_SIZE
	.align		4
.L_7:
        /*0030*/ 	.byte	0x04, 0x12
        /*0032*/ 	.short	(.L_9 - .L_8)
	.align		4
.L_8:
        /*0034*/ 	.word	index@(attention_kernel)
        /*0038*/ 	.word	0x00000000
.L_9:


//--------------------- .nv.compat                --------------------------
	.section	.nv.compat,"",@"SHT_CUDA_COMPAT_INFO"
	.align	4
        /*0000*/ 	.byte	0x02, 0x09, 0x00, 0x00, 0x02, 0x02, 0x01, 0x00, 0x02, 0x05, 0x05, 0x00, 0x03, 0x07, 0x01, 0x01
        /*0010*/ 	.byte	0x02, 0x03, 0x00, 0x00, 0x02, 0x06, 0x01, 0x00, 0x04, 0x0b, 0x08, 0x00, 0x01, 0x00, 0x00, 0x00
        /*0020*/ 	.byte	0x00, 0x00, 0x00, 0x00


//--------------------- .nv.info.attention_kernel --------------------------
	.section	.nv.info.attention_kernel,"",@"SHT_CUDA_INFO"
	.sectionflags	@""
	.align	4


	//----- nvinfo : EIATTR_CUDA_API_VERSION
	.align		4
        /*0000*/ 	.byte	0x04, 0x37
        /*0002*/ 	.short	(.L_11 - .L_10)
.L_10:
        /*0004*/ 	.word	0x00000082


	//----- nvinfo : EIATTR_KPARAM_INFO
	.align		4
.L_11:
        /*0008*/ 	.byte	0x04, 0x17
        /*000a*/ 	.short	(.L_13 - .L_12)
.L_12:
        /*000c*/ 	.word	0x00000000
        /*0010*/ 	.short	0x0007
        /*0012*/ 	.short	0x0030
        /*0014*/ 	.byte	0x00, 0xf0, 0x11, 0x00


	//----- nvinfo : EIATTR_KPARAM_INFO
	.align		4
.L_13:
        /*0018*/ 	.byte	0x04, 0x17
        /*001a*/ 	.short	(.L_15 - .L_14)
.L_14:
        /*001c*/ 	.word	0x00000000
        /*0020*/ 	.short	0x0006
        /*0022*/ 	.short	0x002c
        /*0024*/ 	.byte	0x00, 0xf0, 0x11, 0x00


	//----- nvinfo : EIATTR_KPARAM_INFO
	.align		4
.L_15:
        /*0028*/ 	.byte	0x04, 0x17
        /*002a*/ 	.short	(.L_17 - .L_16)
.L_16:
        /*002c*/ 	.word	0x00000000
        /*0030*/ 	.short	0x0005
        /*0032*/ 	.short	0x0028
        /*0034*/ 	.byte	0x00, 0xf0, 0x11, 0x00


	//----- nvinfo : EIATTR_KPARAM_INFO
	.align		4
.L_17:
        /*0038*/ 	.byte	0x04, 0x17
        /*003a*/ 	.short	(.L_19 - .L_18)
.L_18:
        /*003c*/ 	.word	0x00000000
        /*0040*/ 	.short	0x0004
        /*0042*/ 	.short	0x0020
        /*0044*/ 	.byte	0x00, 0xf5, 0x21, 0x00


	//----- nvinfo : EIATTR_KPARAM_INFO
	.align		4
.L_19:
        /*0048*/ 	.byte	0x04, 0x17
        /*004a*/ 	.short	(.L_21 - .L_20)
.L_20:
        /*004c*/ 	.word	0x00000000
        /*0050*/ 	.short	0x0003
        /*0052*/ 	.short	0x0018
        /*0054*/ 	.byte	0x00, 0xf5, 0x21, 0x00


	//----- nvinfo : EIATTR_KPARAM_INFO
	.align		4
.L_21:
        /*0058*/ 	.byte	0x04, 0x17
        /*005a*/ 	.short	(.L_23 - .L_22)
.L_22:
        /*005c*/ 	.word	0x00000000
        /*0060*/ 	.short	0x0002
        /*0062*/ 	.short	0x0010
        /*0064*/ 	.byte	0x00, 0xf5, 0x21, 0x00


	//----- nvinfo : EIATTR_KPARAM_INFO
	.align		4
.L_23:
        /*0068*/ 	.byte	0x04, 0x17
        /*006a*/ 	.short	(.L_25 - .L_24)
.L_24:
        /*006c*/ 	.word	0x00000000
        /*0070*/ 	.short	0x0001
        /*0072*/ 	.short	0x0008
        /*0074*/ 	.byte	0x00, 0xf5, 0x21, 0x00


	//----- nvinfo : EIATTR_KPARAM_INFO
	.align		4
.L_25:
        /*0078*/ 	.byte	0x04, 0x17
        /*007a*/ 	.short	(.L_27 - .L_26)
.L_26:
        /*007c*/ 	.word	0x00000000
        /*0080*/ 	.short	0x0000
        /*0082*/ 	.short	0x0000
        /*0084*/ 	.byte	0x00, 0xf5, 0x21, 0x00


	//----- nvinfo : EIATTR_SPARSE_MMA_MASK
	.align		4
.L_27:
        /*0088*/ 	.byte	0x03, 0x50
        /*008a*/ 	.short	0x0000


	//----- nvinfo : EIATTR_MAXREG_COUNT
	.align		4
        /*008c*/ 	.byte	0x03, 0x1b
        /*008e*/ 	.short	0x00ff


	//----- nvinfo : EIATTR_EXTERNS
	.align		4
        /*0090*/ 	.byte	0x04, 0x0f
        /*0092*/ 	.short	(.L_29 - .L_28)


	//   ....[0]....
	.align		4
.L_28:
        /*0094*/ 	.word	index@(malloc)


	//   ....[1]....
	.align		4
        /*0098*/ 	.word	index@(free)


	//----- nvinfo : EIATTR_MERCURY_ISA_VERSION
	.align		4
.L_29:
        /*009c*/ 	.byte	0x03, 0x5f
        /*009e*/ 	.short	0x0101


	//----- nvinfo : EIATTR_VRC_CTA_INIT_COUNT
	.align		4
        /*00a0*/ 	.byte	0x02, 0x4a
	.zero		1
	.zero		1


	//----- nvinfo : EIATTR_SYSCALL_OFFSETS
	.align		4
        /*00a4*/ 	.byte	0x04, 0x46
        /*00a6*/ 	.short	(.L_31 - .L_30)


	//   ....[0]....
.L_30:
        /*00a8*/ 	.word	0x00000120


	//   ....[1]....
        /*00ac*/ 	.word	0x00004be0


	//----- nvinfo : EIATTR_EXIT_INSTR_OFFSETS
	.align		4
.L_31:
        /*00b0*/ 	.byte	0x04, 0x1c
        /*00b2*/ 	.short	(.L_33 - .L_32)


	//   ....[0]....
.L_32:
        /*00b4*/ 	.word	0x00000060


	//   ....[1]....
        /*00b8*/ 	.word	0x00004bf0


	//----- nvinfo : EIATTR_CRS_STACK_SIZE
	.align		4
.L_33:
        /*00bc*/ 	.byte	0x04, 0x1e
        /*00be*/ 	.short	(.L_35 - .L_34)
.L_34:
        /*00c0*/ 	.word	0x00000000


	//----- nvinfo : EIATTR_CBANK_PARAM_SIZE
	.align		4
.L_35:
        /*00c4*/ 	.byte	0x03, 0x19
        /*00c6*/ 	.short	0x0034


	//----- nvinfo : EIATTR_PARAM_CBANK
	.align		4
        /*00c8*/ 	.byte	0x04, 0x0a
        /*00ca*/ 	.short	(.L_37 - .L_36)
	.align		4
.L_36:
        /*00cc*/ 	.word	index@(.nv.constant0.attention_kernel)
        /*00d0*/ 	.short	0x0380
        /*00d2*/ 	.short	0x0034


	//----- nvinfo : EIATTR_SW_WAR
	.align		4
.L_37:
        /*00d4*/ 	.byte	0x04, 0x36
        /*00d6*/ 	.short	(.L_39 - .L_38)
.L_38:
        /*00d8*/ 	.word	0x00000008
.L_39:


//--------------------- .nv.callgraph             --------------------------
	.section	.nv.callgraph,"",@"SHT_CUDA_CALLGRAPH"
	.align	4
	.sectionentsize	8
	.align		4
        /*0000*/ 	.word	0x00000000
	.align		4
        /*0004*/ 	.word	0xffffffff
	.align		4
        /*0008*/ 	.word	index@(attention_kernel)
	.align		4
        /*000c*/ 	.word	index@(free)
	.align		4
        /*0010*/ 	.word	index@(attention_kernel)
	.align		4
        /*0014*/ 	.word	index@(malloc)
	.align		4
        /*0018*/ 	.word	0x00000000
	.align		4
        /*001c*/ 	.word	0xfffffffe
	.align		4
        /*0020*/ 	.word	0x00000000
	.align		4
        /*0024*/ 	.word	0xfffffffd
	.align		4
        /*0028*/ 	.word	0x00000000
	.align		4
        /*002c*/ 	.word	0xfffffffc


//--------------------- .nv.constant4             --------------------------
	.section	.nv.constant4,"a",@progbits
	.align	8
	.align		8
.nv.constant4:
        /*0000*/ 	.dword	malloc
	.align		8
        /*0008*/ 	.dword	free


//--------------------- .text.attention_kernel    --------------------------
	.section	.text.attention_kernel,"ax",@progbits
	.align	128
        .global         attention_kernel
        .type           attention_kernel,@function
        .size           attention_kernel,(.L_x_87 - attention_kernel)
        .other          attention_kernel,@"STO_CUDA_ENTRY STV_DEFAULT"
attention_kernel:
.text.attention_kernel:
[----:B------:R-:W0:Y:S01]  /*0000*/  LDC R1, c[0x0][0x37c] ;  /* 0x0000df00ff017b82 */ /* 0x000e220000000800 */
[----:B------:R-:W1:Y:S07]  /*0010*/  S2R R22, SR_TID.X ;  /* 0x0000000000167919 */ /* 0x000e6e0000002100 */
[----:B------:R-:W1:Y:S08]  /*0020*/  LDC.64 R4, c[0x0][0x3a8] ;  /* 0x0000ea00ff047b82 */ /* 0x000e700000000a00 */
[----:B------:R-:W2:Y:S01]  /*0030*/  S2UR UR4, SR_CTAID.X ;  /* 0x00000000000479c3 */ /* 0x000ea20000002500 */
[----:B-1----:R-:W-:-:S04]  /*0040*/  ISETP.GE.AND P0, PT, R22, R5, PT ;  /* 0x000000051600720c */ /* 0x002fc80003f06270 */
[----:B--2---:R-:W-:-:S13]  /*0050*/  ISETP.LE.OR P0, PT, R4, UR4, P0 ;  /* 0x0000000404007c0c */ /* 0x004fda0008703670 */
[----:B0-----:R-:W-:Y:S05]  /*0060*/  @P0 EXIT ;  /* 0x000000000000094d */ /* 0x001fea0003800000 */
[----:B------:R-:W0:Y:S01]  /*0070*/  LDCU UR5, c[0x0][0x3b0] ;  /* 0x00007600ff0577ac */ /* 0x000e220008000800 */
[----:B------:R-:W-:Y:S01]  /*0080*/  MOV R0, 0x0 ;  /* 0x0000000000007802 */ /* 0x000fe20000000f00 */
[C---:B------:R-:W-:Y:S02]  /*0090*/  IMAD R18, R5.reuse, UR4, RZ ;  /* 0x0000000405127c24 */ /* 0x040fe4000f8e02ff */
[----:B------:R-:W-:Y:S01]  /*00a0*/  IMAD.WIDE.U32 R4, R5, 0x4, RZ ;  /* 0x0000000405047825 */ /* 0x000fe200078e00ff */
[----:B------:R1:W2:Y:S03]  /*00b0*/  LDC.64 R2, c[0x4][R0] ;  /* 0x0100000000027b82 */ /* 0x0002a60000000a00 */
[----:B0-----:R-:W-:Y:S02]  /*00c0*/  IMAD R18, R18, UR5, RZ ;  /* 0x0000000512127c24 */ /* 0x001fe4000f8e02ff */
[----:B------:R-:W-:-:S03]  /*00d0*/  IMAD R19, R22, UR5, RZ ;  /* 0x0000000516137c24 */ /* 0x000fc6000f8e02ff */
[----:B------:R-:W-:Y:S02]  /*00e0*/  SHF.R.S32.HI R16, RZ, 0x1f, R18 ;  /* 0x0000001fff107819 */ /* 0x000fe40000011412 */
[----:B------:R-:W-:-:S04]  /*00f0*/  IADD3 R17, P0, PT, R18, R19, RZ ;  /* 0x0000001312117210 */ /* 0x000fc80007f1e0ff */
[----:B-1----:R-:W-:-:S09]  /*0100*/  LEA.HI.X.SX32 R19, R19, R16, 0x1, P0 ;  /* 0x0000001013137211 */ /* 0x002fd200000f0eff */
[----:B------:R-:W-:-:S07]  /*0110*/  LEPC R20, `(.L_x_0) ;  /* 0x000000001014794e */ /* 0x000fce0000000000 */
[----:B--2---:R-:W-:Y:S05]  /*0120*/  CALL.ABS.NOINC R2 ;  /* 0x0000000002007343 */ /* 0x004fea0003c00000 */
.L_x_0:
[----:B------:R-:W0:Y:S02]  /*0130*/  LDC R6, c[0x0][0x3b0] ;  /* 0x0000ec00ff067b82 */ /* 0x000e240000000800 */
[----:B0-----:R-:W-:Y:S02]  /*0140*/  I2FP.F32.S32 R0, R6 ;  /* 0x0000000600007245 */ /* 0x001fe40000201400 */
[----:B------:R-:W-:Y:S02]  /*0150*/  ISETP.GE.AND P0, PT, R6, 0x1, PT ;  /* 0x000000010600780c */ /* 0x000fe40003f06270 */
[----:B------:R0:W1:Y:S01]  /*0160*/  MUFU.RSQ R3, R0 ;  /* 0x0000000000037308 */ /* 0x0000620000001400 */
[----:B------:R-:W-:-:S05]  /*0170*/  VIADD R2, R0, 0xf3000000 ;  /* 0xf300000000027836 */ /* 0x000fca0000000000 */
[----:B------:R-:W-:-:S13]  /*0180*/  ISETP.GT.U32.AND P1, PT, R2, 0x727fffff, PT ;  /* 0x727fffff0200780c */ /* 0x000fda0003f24070 */
[----:B01----:R-:W-:Y:S05]  /*0190*/  @!P1 BRA `(.L_x_1) ;  /* 0x0000000000109947 */ /* 0x003fea0003800000 */
[----:B------:R-:W-:-:S07]  /*01a0*/  MOV R6, 0x1c0 ;  /* 0x000001c000067802 */ /* 0x000fce0000000f00 */
[----:B------:R-:W-:Y:S05]  /*01b0*/  CALL.REL.NOINC `($__internal_0_$__cuda_sm20_sqrt_rn_f32_slowpath) ;  /* 0x0000004800907944 */ /* 0x000fea0003c00000 */
[----:B------:R-:W-:Y:S01]  /*01c0*/  IMAD.MOV.U32 R3, RZ, RZ, R0 ;  /* 0x000000ffff037224 */ /* 0x000fe200078e0000 */
[----:B------:R-:W-:Y:S06]  /*01d0*/  BRA `(.L_x_2) ;  /* 0x0000000000107947 */ /* 0x000fec0003800000 */
.L_x_1:
[----:B------:R-:W-:Y:S01]  /*01e0*/  FMUL.FTZ R7, R0, R3 ;  /* 0x0000000300077220 */ /* 0x000fe20000410000 */
[----:B------:R-:W-:-:S03]  /*01f0*/  FMUL.FTZ R3, R3, 0.5 ;  /* 0x3f00000003037820 */ /* 0x000fc60000410000 */
[----:B------:R-:W-:-:S04]  /*0200*/  FFMA R0, -R7, R7, R0 ;  /* 0x0000000707007223 */ /* 0x000fc80000000100 */
[----:B------:R-:W-:-:S07]  /*0210*/  FFMA R3, R0, R3, R7 ;  /* 0x0000000300037223 */ /* 0x000fce0000000007 */
.L_x_2:
[----:B------:R-:W0:Y:S01]  /*0220*/  LDC.64 R14, c[0x0][0x358] ;  /* 0x0000d600ff0e7b82 */ /* 0x000e220000000a00 */
[----:B------:R-:W-:Y:S05]  /*0230*/  @!P0 BRA `(.L_x_3) ;  /* 0x0000000c00288947 */ /* 0x000fea0003800000 */
[----:B------:R-:W1:Y:S01]  /*0240*/  LDC R6, c[0x0][0x3b0] ;  /* 0x0000ec00ff067b82 */ /* 0x000e620000000800 */
[----:B------:R-:W-:Y:S01]  /*0250*/  BSSY.RECONVERGENT B2, `(.L_x_4) ;  /* 0x00000c7000027945 */ /* 0x000fe20003800200 */
[----:B------:R-:W-:Y:S02]  /*0260*/  IMAD.MOV.U32 R2, RZ, RZ, -0x1f528714 ;  /* 0xe0ad78ecff027424 */ /* 0x000fe400078e00ff */
[----:B------:R-:W-:Y:S01]  /*0270*/  IMAD.MOV.U32 R7, RZ, RZ, RZ ;  /* 0x000000ffff077224 */ /* 0x000fe200078e00ff */
[C---:B-1----:R-:W-:Y:S01]  /*0280*/  LOP3.LUT R23, R6.reuse, 0x7, RZ, 0xc0, !PT ;  /* 0x0000000706177812 */ /* 0x042fe200078ec0ff */
[C---:B------:R-:W-:Y:S01]  /*0290*/  VIADD R25, R6.reuse, 0xffffffff ;  /* 0xffffffff06197836 */ /* 0x040fe20000000000 */
[C---:B------:R-:W-:Y:S02]  /*02a0*/  LOP3.LUT R26, R6.reuse, 0x3, RZ, 0xc0, !PT ;  /* 0x00000003061a7812 */ /* 0x040fe400078ec0ff */
[----:B------:R-:W-:Y:S01]  /*02b0*/  LOP3.LUT R6, R6, 0x7ffffff8, RZ, 0xc0, !PT ;  /* 0x7ffffff806067812 */ /* 0x000fe200078ec0ff */
[----:B------:R-:W-:-:S07]  /*02c0*/  VIADD R27, R23, 0xffffffff ;  /* 0xffffffff171b7836 */ /* 0x000fce0000000000 */
.L_x_13:
[----:B-1----:R-:W1:Y:S01]  /*02d0*/  LDC R0, c[0x0][0x3b0] ;  /* 0x0000ec00ff007b82 */ /* 0x002e620000000800 */
[----:B------:R-:W-:Y:S01]  /*02e0*/  ISETP.GE.U32.AND P0, PT, R25, 0x7, PT ;  /* 0x000000071900780c */ /* 0x000fe20003f06070 */
[----:B------:R-:W-:Y:S02]  /*02f0*/  HFMA2 R12, -RZ, RZ, 0, 0 ;  /* 0x00000000ff0c7431 */ /* 0x000fe400000001ff */
[----:B------:R-:W-:Y:S02]  /*0300*/  IMAD.MOV.U32 R24, RZ, RZ, RZ ;  /* 0x000000ffff187224 */ /* 0x000fe400078e00ff */
[----:B-1----:R-:W-:-:S08]  /*0310*/  IMAD R13, R7, R0, RZ ;  /* 0x00000000070d7224 */ /* 0x002fd000078e02ff */
[----:B------:R-:W-:Y:S05]  /*0320*/  @!P0 BRA `(.L_x_5) ;  /* 0x0000000000e88947 */ /* 0x000fea0003800000 */
[----:B------:R-:W-:Y:S01]  /*0330*/  BSSY.RECONVERGENT B0, `(.L_x_6) ;  /* 0x0000038000007945 */ /* 0x000fe20003800200 */
[----:B------:R-:W-:Y:S02]  /*0340*/  IMAD.MOV.U32 R12, RZ, RZ, RZ ;  /* 0x000000ffff0c7224 */ /* 0x000fe400078e00ff */
[----:B------:R-:W-:-:S07]  /*0350*/  IMAD.MOV.U32 R20, RZ, RZ, RZ ;  /* 0x000000ffff147224 */ /* 0x000fce00078e00ff */
.L_x_7:
[----:B------:R-:W1:Y:S01]  /*0360*/  LDCU.128 UR4, c[0x0][0x380] ;  /* 0x00007000ff0477ac */ /* 0x000e620008000c00 */
[----:B------:R-:W-:Y:S01]  /*0370*/  IADD3 R11, P0, PT, R20, R17, RZ ;  /* 0x00000011140b7210 */ /* 0x000fe20007f1e0ff */
[----:B------:R-:W-:Y:S01]  /*0380*/  IMAD.IADD R9, R13, 0x1, R20 ;  /* 0x000000010d097824 */ /* 0x000fe200078e0214 */
[----:B0-----:R-:W-:Y:S02]  /*0390*/  R2UR UR8, R14 ;  /* 0x000000000e0872ca */ /* 0x001fe400000e0000 */
[C---:B------:R-:W-:Y:S01]  /*03a0*/  R2UR UR9, R15.reuse ;  /* 0x000000000f0972ca */ /* 0x040fe200000e0000 */
[----:B------:R-:W-:Y:S01]  /*03b0*/  IMAD.X R28, RZ, RZ, R19, P0 ;  /* 0x000000ffff1c7224 */ /* 0x000fe200000e0613 */
[----:B------:R-:W-:Y:S02]  /*03c0*/  IADD3 R9, P2, PT, R18, R9, RZ ;  /* 0x0000000912097210 */ /* 0x000fe40007f5e0ff */
[----:B------:R-:W-:Y:S02]  /*03d0*/  R2UR UR10, R14 ;  /* 0x000000000e0a72ca */ /* 0x000fe400000e0000 */
[----:B------:R-:W-:-:S02]  /*03e0*/  R2UR UR11, R15 ;  /* 0x000000000f0b72ca */ /* 0x000fc400000e0000 */
[----:B------:R-:W-:Y:S02]  /*03f0*/  IADD3.X R24, PT, PT, RZ, R16, RZ, P2, !PT ;  /* 0x00000010ff187210 */ /* 0x000fe400017fe4ff */
[----:B------:R-:W-:Y:S02]  /*0400*/  R2UR UR12, R14 ;  /* 0x000000000e0c72ca */ /* 0x000fe400000e0000 */
[----:B------:R-:W-:Y:S02]  /*0410*/  R2UR UR13, R15 ;  /* 0x000000000f0d72ca */ /* 0x000fe400000e0000 */
[----:B-1----:R-:W-:Y:S02]  /*0420*/  LEA R10, P1, R11, UR4, 0x2 ;  /* 0x000000040b0a7c11 */ /* 0x002fe4000f8210ff */
[----:B------:R-:W-:Y:S02]  /*0430*/  LEA R8, P0, R9, UR6, 0x2 ;  /* 0x0000000609087c11 */ /* 0x000fe4000f8010ff */
[----:B------:R-:W-:-:S02]  /*0440*/  LEA.HI.X R11, R11, UR5, R28, 0x2, P1 ;  /* 0x000000050b0b7c11 */ /* 0x000fc400088f141c */
[C---:B------:R-:W-:Y:S02]  /*0450*/  R2UR UR4, R14.reuse ;  /* 0x000000000e0472ca */ /* 0x040fe400000e0000 */
[----:B------:R-:W-:Y:S01]  /*0460*/  R2UR UR5, R15 ;  /* 0x000000000f0572ca */ /* 0x000fe200000e0000 */
[----:B------:R-:W2:Y:S01]  /*0470*/  LDG.E R21, desc[UR8][R10.64] ;  /* 0x000000080a157981 */ /* 0x000ea2000c1e1900 */
[----:B------:R-:W-:Y:S02]  /*0480*/  LEA.HI.X R9, R9, UR7, R24, 0x2, P0 ;  /* 0x0000000709097c11 */ /* 0x000fe400080f1418 */
[C---:B------:R-:W-:Y:S01]  /*0490*/  R2UR UR6, R14.reuse ;  /* 0x000000000e0672ca */ /* 0x040fe200000e0000 */
[----:B------:R-:W3:Y:S01]  /*04a0*/  LDG.E R34, desc[UR8][R10.64+0x10] ;  /* 0x000010080a227981 */ /* 0x000ee2000c1e1900 */
[C---:B------:R-:W-:Y:S02]  /*04b0*/  R2UR UR7, R15.reuse ;  /* 0x000000000f0772ca */ /* 0x040fe400000e0000 */
[----:B------:R-:W-:Y:S01]  /*04c0*/  R2UR UR14, R14 ;  /* 0x000000000e0e72ca */ /* 0x000fe200000e0000 */
[----:B------:R-:W2:Y:S01]  /*04d0*/  LDG.E R24, desc[UR10][R8.64] ;  /* 0x0000000a08187981 */ /* 0x000ea2000c1e1900 */
[----:B------:R-:W-:-:S02]  /*04e0*/  R2UR UR15, R15 ;  /* 0x000000000f0f72ca */ /* 0x000fc400000e0000 */
[C---:B------:R-:W-:Y:S01]  /*04f0*/  R2UR UR16, R14.reuse ;  /* 0x000000000e1072ca */ /* 0x040fe200000e0000 */
[----:B------:R-:W4:Y:S01]  /*0500*/  LDG.E R28, desc[UR4][R10.64+0x4] ;  /* 0x000004040a1c7981 */ /* 0x000f22000c1e1900 */
[C---:B------:R-:W-:Y:S02]  /*0510*/  R2UR UR17, R15.reuse ;  /* 0x000000000f1172ca */ /* 0x040fe400000e0000 */
[----:B------:R-:W-:Y:S01]  /*0520*/  R2UR UR18, R14 ;  /* 0x000000000e1272ca */ /* 0x000fe200000e0000 */
[----:B------:R-:W4:Y:S01]  /*0530*/  LDG.E R29, desc[UR12][R8.64+0x4] ;  /* 0x0000040c081d7981 */ /* 0x000f22000c1e1900 */
[----:B------:R-:W-:-:S03]  /*0540*/  R2UR UR19, R15 ;  /* 0x000000000f1372ca */ /* 0x000fc600000e0000 */
[----:B------:R-:W5:Y:S04]  /*0550*/  LDG.E R30, desc[UR6][R10.64+0x8] ;  /* 0x000008060a1e7981 */ /* 0x000f68000c1e1900 */
[----:B------:R-:W5:Y:S04]  /*0560*/  LDG.E R31, desc[UR14][R8.64+0x8] ;  /* 0x0000080e081f7981 */ /* 0x000f68000c1e1900 */
[----:B------:R-:W3:Y:S04]  /*0570*/  LDG.E R32, desc[UR16][R10.64+0xc] ;  /* 0x00000c100a207981 */ /* 0x000ee8000c1e1900 */
[----:B------:R-:W3:Y:S04]  /*0580*/  LDG.E R33, desc[UR18][R8.64+0xc] ;  /* 0x00000c1208217981 */ /* 0x000ee8000c1e1900 */
[----:B------:R-:W3:Y:S04]  /*0590*/  LDG.E R35, desc[UR10][R8.64+0x10] ;  /* 0x0000100a08237981 */ /* 0x000ee8000c1e1900 */
[----:B------:R-:W3:Y:S04]  /*05a0*/  LDG.E R36, desc[UR4][R10.64+0x14] ;  /* 0x000014040a247981 */ /* 0x000ee8000c1e1900 */
[----:B------:R-:W3:Y:S04]  /*05b0*/  LDG.E R37, desc[UR12][R8.64+0x14] ;  /* 0x0000140c08257981 */ /* 0x000ee8000c1e1900 */
[----:B------:R-:W3:Y:S04]  /*05c0*/  LDG.E R38, desc[UR6][R10.64+0x18] ;  /* 0x000018060a267981 */ /* 0x000ee8000c1e1900 */
[----:B------:R-:W3:Y:S04]  /*05d0*/  LDG.E R39, desc[UR14][R8.64+0x18] ;  /* 0x0000180e08277981 */ /* 0x000ee8000c1e1900 */
[----:B------:R-:W3:Y:S04]  /*05e0*/  LDG.E R40, desc[UR16][R10.64+0x1c] ;  /* 0x00001c100a287981 */ /* 0x000ee8000c1e1900 */
[----:B------:R-:W3:Y:S01]  /*05f0*/  LDG.E R41, desc[UR18][R8.64+0x1c] ;  /* 0x00001c1208297981 */ /* 0x000ee2000c1e1900 */
[----:B------:R-:W-:-:S05]  /*0600*/  VIADD R20, R20, 0x8 ;  /* 0x0000000814147836 */ /* 0x000fca0000000000 */
[----:B------:R-:W-:Y:S01]  /*0610*/  ISETP.NE.AND P0, PT, R20, R6, PT ;  /* 0x000000061400720c */ /* 0x000fe20003f05270 */
[----:B--2---:R-:W-:-:S04]  /*0620*/  FFMA R21, R21, R24, R12 ;  /* 0x0000001815157223 */ /* 0x004fc8000000000c */
[----:B----4-:R-:W-:-:S04]  /*0630*/  FFMA R21, R28, R29, R21 ;  /* 0x0000001d1c157223 */ /* 0x010fc80000000015 */
[----:B-----5:R-:W-:-:S04]  /*0640*/  FFMA R21, R30, R31, R21 ;  /* 0x0000001f1e157223 */ /* 0x020fc80000000015 */
[----:B---3--:R-:W-:-:S04]  /*0650*/  FFMA R21, R32, R33, R21 ;  /* 0x0000002120157223 */ /* 0x008fc80000000015 */
[----:B------:R-:W-:-:S04]  /*0660*/  FFMA R21, R34, R35, R21 ;  /* 0x0000002322157223 */ /* 0x000fc80000000015 */
[----:B------:R-:W-:-:S04]  /*0670*/  FFMA R21, R36, R37, R21 ;  /* 0x0000002524157223 */ /* 0x000fc80000000015 */
[----:B------:R-:W-:-:S04]  /*0680*/  FFMA R21, R38, R39, R21 ;  /* 0x0000002726157223 */ /* 0x000fc80000000015 */
[----:B------:R-:W-:Y:S01]  /*0690*/  FFMA R12, R40, R41, R21 ;  /* 0x00000029280c7223 */ /* 0x000fe20000000015 */
[----:B------:R-:W-:Y:S06]  /*06a0*/  @P0 BRA `(.L_x_7) ;  /* 0xfffffffc002c0947 */ /* 0x000fec000383ffff */
[----:B------:R-:W-:Y:S05]  /*06b0*/  BSYNC.RECONVERGENT B0 ;  /* 0x0000000000007941 */ /* 0x000fea0003800200 */
.L_x_6:
[----:B------:R-:W-:-:S07]  /*06c0*/  IMAD.MOV.U32 R24, RZ, RZ, R6 ;  /* 0x000000ffff187224 */ /* 0x000fce00078e0006 */
.L_x_5:
[----:B------:R-:W-:-:S13]  /*06d0*/  ISETP.NE.AND P0, PT, R23, RZ, PT ;  /* 0x000000ff1700720c */ /* 0x000fda0003f05270 */
[----:B------:R-:W-:Y:S05]  /*06e0*/  @!P0 BRA `(.L_x_8) ;  /* 0x00000004007c8947 */ /* 0x000fea0003800000 */
[----:B------:R-:W-:Y:S02]  /*06f0*/  ISETP.GE.U32.AND P1, PT, R27, 0x3, PT ;  /* 0x000000031b00780c */ /* 0x000fe40003f26070 */
[----:B------:R-:W-:-:S11]  /*0700*/  ISETP.NE.AND P0, PT, R26, RZ, PT ;  /* 0x000000ff1a00720c */ /* 0x000fd60003f05270 */
[----:B------:R-:W-:Y:S05]  /*0710*/  @!P1 BRA `(.L_x_9) ;  /* 0x0000000000a49947 */ /* 0x000fea0003800000 */
[----:B------:R-:W1:Y:S01]  /*0720*/  LDCU.128 UR4, c[0x0][0x380] ;  /* 0x00007000ff0477ac */ /* 0x000e620008000c00 */
[----:B------:R-:W-:Y:S01]  /*0730*/  IADD3 R10, P1, PT, R24, R17, RZ ;  /* 0x00000011180a7210 */ /* 0x000fe20007f3e0ff */
[----:B------:R-:W-:Y:S01]  /*0740*/  IMAD.IADD R9, R13, 0x1, R24 ;  /* 0x000000010d097824 */ /* 0x000fe200078e0218 */
[----:B0-----:R-:W-:Y:S02]  /*0750*/  R2UR UR8, R14 ;  /* 0x000000000e0872ca */ /* 0x001fe400000e0000 */
[C---:B------:R-:W-:Y:S01]  /*0760*/  R2UR UR9, R15.reuse ;  /* 0x000000000f0972ca */ /* 0x040fe200000e0000 */
[----:B------:R-:W-:Y:S01]  /*0770*/  IMAD.X R11, RZ, RZ, R19, P1 ;  /* 0x000000ffff0b7224 */ /* 0x000fe200008e0613 */
[----:B------:R-:W-:Y:S02]  /*0780*/  IADD3 R21, P3, PT, R18, R9, RZ ;  /* 0x0000000912157210 */ /* 0x000fe40007f7e0ff */
[C---:B------:R-:W-:Y:S02]  /*0790*/  R2UR UR10, R14.reuse ;  /* 0x000000000e0a72ca */ /* 0x040fe400000e0000 */
[----:B------:R-:W-:Y:S01]  /*07a0*/  R2UR UR11, R15 ;  /* 0x000000000f0b72ca */ /* 0x000fe200000e0000 */
[----:B------:R-:W-:Y:S01]  /*07b0*/  IMAD.X R30, RZ, RZ, R16, P3 ;  /* 0x000000ffff1e7224 */ /* 0x000fe200018e0610 */
[----:B------:R-:W-:-:S02]  /*07c0*/  R2UR UR12, R14 ;  /* 0x000000000e0c72ca */ /* 0x000fc400000e0000 */
[----:B------:R-:W-:Y:S02]  /*07d0*/  R2UR UR13, R15 ;  /* 0x000000000f0d72ca */ /* 0x000fe400000e0000 */
[----:B------:R-:W-:Y:S02]  /*07e0*/  R2UR UR14, R14 ;  /* 0x000000000e0e72ca */ /* 0x000fe400000e0000 */
[----:B-1----:R-:W-:Y:S02]  /*07f0*/  LEA R8, P2, R10, UR4, 0x2 ;  /* 0x000000040a087c11 */ /* 0x002fe4000f8410ff */
[----:B------:R-:W-:Y:S02]  /*0800*/  R2UR UR4, R14 ;  /* 0x000000000e0472ca */ /* 0x000fe400000e0000 */
[----:B------:R-:W-:Y:S02]  /*0810*/  LEA.HI.X R9, R10, UR5, R11, 0x2, P2 ;  /* 0x000000050a097c11 */ /* 0x000fe400090f140b */
[----:B------:R-:W-:-:S02]  /*0820*/  IADD3 R11, P1, P2, R18, R24, R13 ;  /* 0x00000018120b7210 */ /* 0x000fc40007a3e00d */
[----:B------:R-:W-:Y:S01]  /*0830*/  R2UR UR5, R15 ;  /* 0x000000000f0572ca */ /* 0x000fe200000e0000 */
[----:B------:R-:W2:Y:S01]  /*0840*/  LDG.E R33, desc[UR8][R8.64+0xc] ;  /* 0x00000c0808217981 */ /* 0x000ea2000c1e1900 */
[----:B------:R-:W-:Y:S02]  /*0850*/  LEA R20, P3, R21, UR6, 0x2 ;  /* 0x0000000615147c11 */ /* 0x000fe4000f8610ff */
[----:B------:R-:W-:Y:S02]  /*0860*/  LEA R10, P4, R11, UR6, 0x2 ;  /* 0x000000060b0a7c11 */ /* 0x000fe4000f8810ff */
[----:B------:R-:W-:Y:S02]  /*0870*/  IADD3.X R28, PT, PT, R16, RZ, RZ, P1, P2 ;  /* 0x000000ff101c7210 */ /* 0x000fe40000fe44ff */
[----:B------:R-:W-:Y:S02]  /*0880*/  LEA.HI.X R21, R21, UR7, R30, 0x2, P3 ;  /* 0x0000000715157c11 */ /* 0x000fe400098f141e */
[----:B------:R-:W-:-:S02]  /*0890*/  LEA.HI.X R11, R11, UR7, R28, 0x2, P4 ;  /* 0x000000070b0b7c11 */ /* 0x000fc4000a0f141c */
[C---:B------:R-:W-:Y:S01]  /*08a0*/  R2UR UR6, R14.reuse ;  /* 0x000000000e0672ca */ /* 0x040fe200000e0000 */
[----:B------:R-:W3:Y:S01]  /*08b0*/  LDG.E R20, desc[UR8][R20.64] ;  /* 0x0000000814147981 */ /* 0x000ee2000c1e1900 */
[C---:B------:R-:W-:Y:S02]  /*08c0*/  R2UR UR7, R15.reuse ;  /* 0x000000000f0772ca */ /* 0x040fe400000e0000 */
[C---:B------:R-:W-:Y:S01]  /*08d0*/  R2UR UR15, R15.reuse ;  /* 0x000000000f0f72ca */ /* 0x040fe200000e0000 */
[----:B------:R-:W3:Y:S01]  /*08e0*/  LDG.E R29, desc[UR4][R8.64] ;  /* 0x00000004081d7981 */ /* 0x000ee2000c1e1900 */
[----:B------:R-:W-:Y:S02]  /*08f0*/  R2UR UR16, R14 ;  /* 0x000000000e1072ca */ /* 0x000fe400000e0000 */
[----:B------:R-:W-:Y:S01]  /*0900*/  R2UR UR17, R15 ;  /* 0x000000000f1172ca */ /* 0x000fe200000e0000 */
[----:B------:R-:W4:Y:S04]  /*0910*/  LDG.E R28, desc[UR10][R8.64+0x4] ;  /* 0x0000040a081c7981 */ /* 0x000f28000c1e1900 */
[----:B------:R-:W4:Y:S04]  /*0920*/  LDG.E R30, desc[UR12][R10.64+0x4] ;  /* 0x0000040c0a1e7981 */ /* 0x000f28000c1e1900 */
[----:B------:R-:W5:Y:S04]  /*0930*/  LDG.E R31, desc[UR6][R8.64+0x8] ;  /* 0x00000806081f7981 */ /* 0x000f68000c1e1900 */
[----:B------:R-:W5:Y:S04]  /*0940*/  LDG.E R32, desc[UR14][R10.64+0x8] ;  /* 0x0000080e0a207981 */ /* 0x000f68000c1e1900 */
[----:B------:R-:W2:Y:S01]  /*0950*/  LDG.E R34, desc[UR16][R10.64+0xc] ;  /* 0x00000c100a227981 */ /* 0x000ea2000c1e1900 */
[----:B------:R-:W-:Y:S01]  /*0960*/  IADD3 R24, PT, PT, R24, 0x4, RZ ;  /* 0x0000000418187810 */ /* 0x000fe20007ffe0ff */
[----:B---3--:R-:W-:-:S04]  /*0970*/  FFMA R29, R29, R20, R12 ;  /* 0x000000141d1d7223 */ /* 0x008fc8000000000c */
[----:B----4-:R-:W-:-:S04]  /*0980*/  FFMA R28, R28, R30, R29 ;  /* 0x0000001e1c1c7223 */ /* 0x010fc8000000001d */
[----:B-----5:R-:W-:-:S04]  /*0990*/  FFMA R28, R31, R32, R28 ;  /* 0x000000201f1c7223 */ /* 0x020fc8000000001c */
[----:B--2---:R-:W-:-:S07]  /*09a0*/  FFMA R12, R33, R34, R28 ;  /* 0x00000022210c7223 */ /* 0x004fce000000001c */
.L_x_9:
[----:B------:R-:W-:Y:S05]  /*09b0*/  @!P0 BRA `(.L_x_8) ;  /* 0x0000000000c88947 */ /* 0x000fea0003800000 */
[----:B------:R-:W-:Y:S02]  /*09c0*/  ISETP.NE.AND P1, PT, R26, 0x1, PT ;  /* 0x000000011a00780c */ /* 0x000fe40003f25270 */
[----:B------:R-:W-:-:S11]  /*09d0*/  LOP3.LUT P0, RZ, R0, 0x1, RZ, 0xc0, !PT ;  /* 0x0000000100ff7812 */ /* 0x000fd6000780c0ff */
[----:B------:R-:W-:Y:S05]  /*09e0*/  @!P1 BRA `(.L_x_10) ;  /* 0x0000000000749947 */ /* 0x000fea0003800000 */
[----:B------:R-:W1:Y:S01]  /*09f0*/  LDCU.128 UR4, c[0x0][0x380] ;  /* 0x00007000ff0477ac */ /* 0x000e620008000c00 */
[----:B------:R-:W-:Y:S01]  /*0a00*/  IMAD.IADD R9, R13, 0x1, R24 ;  /* 0x000000010d097824 */ /* 0x000fe200078e0218 */
[----:B0-----:R-:W-:Y:S02]  /*0a10*/  R2UR UR8, R14 ;  /* 0x000000000e0872ca */ /* 0x001fe400000e0000 */
[C---:B------:R-:W-:Y:S02]  /*0a20*/  R2UR UR9, R15.reuse ;  /* 0x000000000f0972ca */ /* 0x040fe400000e0000 */
[----:B------:R-:W-:Y:S02]  /*0a30*/  IADD3 R9, P1, PT, R18, R9, RZ ;  /* 0x0000000912097210 */ /* 0x000fe40007f3e0ff */
[C---:B------:R-:W-:Y:S02]  /*0a40*/  R2UR UR10, R14.reuse ;  /* 0x000000000e0a72ca */ /* 0x040fe400000e0000 */
[----:B------:R-:W-:Y:S01]  /*0a50*/  R2UR UR11, R15 ;  /* 0x000000000f0b72ca */ /* 0x000fe200000e0000 */
[----:B------:R-:W-:Y:S01]  /*0a60*/  IMAD.X R0, RZ, RZ, R16, P1 ;  /* 0x000000ffff007224 */ /* 0x000fe200008e0610 */
[----:B------:R-:W-:-:S02]  /*0a70*/  R2UR UR12, R14 ;  /* 0x000000000e0c72ca */ /* 0x000fc400000e0000 */
[----:B------:R-:W-:Y:S02]  /*0a80*/  R2UR UR13, R15 ;  /* 0x000000000f0d72ca */ /* 0x000fe400000e0000 */
[----:B------:R-:W-:Y:S02]  /*0a90*/  IADD3 R21, P2, P3, R18, R24, R13 ;  /* 0x0000001812157210 */ /* 0x000fe40007b5e00d */
[C---:B-1----:R-:W-:Y:S02]  /*0aa0*/  LEA R10, P1, R9.reuse, UR6, 0x2 ;  /* 0x00000006090a7c11 */ /* 0x042fe4000f8210ff */
[----:B------:R-:W-:Y:S02]  /*0ab0*/  R2UR UR14, R14 ;  /* 0x000000000e0e72ca */ /* 0x000fe400000e0000 */
[----:B------:R-:W-:Y:S02]  /*0ac0*/  LEA.HI.X R11, R9, UR7, R0, 0x2, P1 ;  /* 0x00000007090b7c11 */ /* 0x000fe400088f1400 */
[----:B------:R-:W-:-:S02]  /*0ad0*/  IADD3 R0, P4, PT, R24, R17, RZ ;  /* 0x0000001118007210 */ /* 0x000fc40007f9e0ff */
[----:B------:R-:W-:Y:S01]  /*0ae0*/  R2UR UR15, R15 ;  /* 0x000000000f0f72ca */ /* 0x000fe200000e0000 */
[----:B------:R-:W2:Y:S01]  /*0af0*/  LDG.E R10, desc[UR10][R10.64] ;  /* 0x0000000a0a0a7981 */ /* 0x000ea2000c1e1900 */
[----:B------:R-:W-:Y:S01]  /*0b00*/  LEA R8, P1, R0, UR4, 0x2 ;  /* 0x0000000400087c11 */ /* 0x000fe2000f8210ff */
[----:B------:R-:W-:Y:S01]  /*0b10*/  IMAD.X R9, RZ, RZ, R19, P4 ;  /* 0x000000ffff097224 */ /* 0x000fe200020e0613 */
[C---:B------:R-:W-:Y:S02]  /*0b20*/  LEA R20, P4, R21.reuse, UR6, 0x2 ;  /* 0x0000000615147c11 */ /* 0x040fe4000f8810ff */
[----:B------:R-:W-:Y:S02]  /*0b30*/  IADD3.X R28, PT, PT, R16, RZ, RZ, P2, P3 ;  /* 0x000000ff101c7210 */ /* 0x000fe400017e64ff */
[----:B------:R-:W-:Y:S02]  /*0b40*/  LEA.HI.X R9, R0, UR5, R9, 0x2, P1 ;  /* 0x0000000500097c11 */ /* 0x000fe400088f1409 */
[----:B------:R-:W-:-:S03]  /*0b50*/  LEA.HI.X R21, R21, UR7, R28, 0x2, P4 ;  /* 0x0000000715157c11 */ /* 0x000fc6000a0f141c */
[----:B------:R-:W2:Y:S04]  /*0b60*/  LDG.E R29, desc[UR8][R8.64] ;  /* 0x00000008081d7981 */ /* 0x000ea8000c1e1900 */
[----:B------:R-:W3:Y:S04]  /*0b70*/  LDG.E R31, desc[UR12][R8.64+0x4] ;  /* 0x0000040c081f7981 */ /* 0x000ee8000c1e1900 */
[----:B------:R-:W3:Y:S01]  /*0b80*/  LDG.E R20, desc[UR14][R20.64+0x4] ;  /* 0x0000040e14147981 */ /* 0x000ee2000c1e1900 */
[----:B------:R-:W-:Y:S02]  /*0b90*/  VIADD R24, R24, 0x2 ;  /* 0x0000000218187836 */ /* 0x000fe40000000000 */
[----:B--2---:R-:W-:-:S04]  /*0ba0*/  FFMA R12, R29, R10, R12 ;  /* 0x0000000a1d0c7223 */ /* 0x004fc8000000000c */
[----:B---3--:R-:W-:-:S07]  /*0bb0*/  FFMA R12, R31, R20, R12 ;  /* 0x000000141f0c7223 */ /* 0x008fce000000000c */
.L_x_10:
[----:B------:R-:W-:Y:S05]  /*0bc0*/  @!P0 BRA `(.L_x_8) ;  /* 0x0000000000448947 */ /* 0x000fea0003800000 */
[----:B------:R-:W1:Y:S01]  /*0bd0*/  LDCU.128 UR4, c[0x0][0x380] ;  /* 0x00007000ff0477ac */ /* 0x000e620008000c00 */
[----:B------:R-:W-:Y:S01]  /*0be0*/  IMAD.IADD R13, R13, 0x1, R24 ;  /* 0x000000010d0d7824 */ /* 0x000fe200078e0218 */
[----:B------:R-:W-:Y:S02]  /*0bf0*/  IADD3 R9, P0, PT, R24, R17, RZ ;  /* 0x0000001118097210 */ /* 0x000fe40007f1e0ff */
[----:B0-----:R-:W-:Y:S02]  /*0c00*/  R2UR UR8, R14 ;  /* 0x000000000e0872ca */ /* 0x001fe400000e0000 */
[----:B------:R-:W-:Y:S02]  /*0c10*/  IADD3 R13, P2, PT, R18, R13, RZ ;  /* 0x0000000d120d7210 */ /* 0x000fe40007f5e0ff */
[C---:B------:R-:W-:Y:S02]  /*0c20*/  R2UR UR9, R15.reuse ;  /* 0x000000000f0972ca */ /* 0x040fe400000e0000 */
[----:B------:R-:W-:Y:S01]  /*0c30*/  R2UR UR10, R14 ;  /* 0x000000000e0a72ca */ /* 0x000fe200000e0000 */
[----:B------:R-:W-:Y:S01]  /*0c40*/  IMAD.X R0, RZ, RZ, R16, P2 ;  /* 0x000000ffff007224 */ /* 0x000fe200010e0610 */
[----:B------:R-:W-:-:S02]  /*0c50*/  R2UR UR11, R15 ;  /* 0x000000000f0b72ca */ /* 0x000fc400000e0000 */
[----:B------:R-:W-:Y:S02]  /*0c60*/  IADD3.X R20, PT, PT, RZ, R19, RZ, P0, !PT ;  /* 0x00000013ff147210 */ /* 0x000fe400007fe4ff */
[----:B-1----:R-:W-:Y:S02]  /*0c70*/  LEA R8, P1, R9, UR4, 0x2 ;  /* 0x0000000409087c11 */ /* 0x002fe4000f8210ff */
[----:B------:R-:W-:Y:S02]  /*0c80*/  LEA R10, P0, R13, UR6, 0x2 ;  /* 0x000000060d0a7c11 */ /* 0x000fe4000f8010ff */
[----:B------:R-:W-:Y:S02]  /*0c90*/  LEA.HI.X R9, R9, UR5, R20, 0x2, P1 ;  /* 0x0000000509097c11 */ /* 0x000fe400088f1414 */
[----:B------:R-:W-:-:S04]  /*0ca0*/  LEA.HI.X R11, R13, UR7, R0, 0x2, P0 ;  /* 0x000000070d0b7c11 */ /* 0x000fc800080f1400 */
[----:B------:R-:W2:Y:S04]  /*0cb0*/  LDG.E R9, desc[UR8][R8.64] ;  /* 0x0000000808097981 */ /* 0x000ea8000c1e1900 */
[----:B------:R-:W2:Y:S02]  /*0cc0*/  LDG.E R10, desc[UR10][R10.64] ;  /* 0x0000000a0a0a7981 */ /* 0x000ea4000c1e1900 */
[----:B--2---:R-:W-:-:S07]  /*0cd0*/  FFMA R12, R9, R10, R12 ;  /* 0x0000000a090c7223 */ /* 0x004fce000000000c */
.L_x_8:
[----:B------:R-:W1:Y:S01]  /*0ce0*/  MUFU.RCP R0, R3 ;  /* 0x0000000300007308 */ /* 0x000e620000001000 */
[----:B------:R-:W-:Y:S07]  /*0cf0*/  BSSY.RECONVERGENT B3, `(.L_x_11) ;  /* 0x000000c000037945 */ /* 0x000fee0003800200 */
[----:B------:R-:W2:Y:S01]  /*0d00*/  FCHK P0, R12, R3 ;  /* 0x000000030c007302 */ /* 0x000ea20000000000 */
[----:B-1----:R-:W-:-:S04]  /*0d10*/  FFMA R9, R0, -R3, 1 ;  /* 0x3f80000000097423 */ /* 0x002fc80000000803 */
[----:B------:R-:W-:-:S04]  /*0d20*/  FFMA R0, R0, R9, R0 ;  /* 0x0000000900007223 */ /* 0x000fc80000000000 */
[----:B------:R-:W-:-:S04]  /*0d30*/  FFMA R9, R0, R12, RZ ;  /* 0x0000000c00097223 */ /* 0x000fc800000000ff */
[----:B------:R-:W-:-:S04]  /*0d40*/  FFMA R8, R9, -R3, R12 ;  /* 0x8000000309087223 */ /* 0x000fc8000000000c */
[----:B------:R-:W-:Y:S01]  /*0d50*/  FFMA R0, R0, R8, R9 ;  /* 0x0000000800007223 */ /* 0x000fe20000000009 */
[----:B--2---:R-:W-:Y:S06]  /*0d60*/  @!P0 BRA `(.L_x_12) ;  /* 0x0000000000108947 */ /* 0x004fec0003800000 */
[----:B------:R-:W-:Y:S01]  /*0d70*/  IMAD.MOV.U32 R0, RZ, RZ, R12 ;  /* 0x000000ffff007224 */ /* 0x000fe200078e000c */
[----:B------:R-:W-:-:S07]  /*0d80*/  MOV R10, 0xda0 ;  /* 0x00000da0000a7802 */ /* 0x000fce0000000f00 */
[----:B0-----:R-:W-:Y:S05]  /*0d90*/  CALL.REL.NOINC `($__internal_1_$__cuda_sm3x_div_rn_noftz_f32_slowpath) ;  /* 0x0000003c00f87944 */ /* 0x001fea0003c00000 */
[----:B------:R-:W-:-:S07]  /*0da0*/  IMAD.MOV.U32 R0, RZ, RZ, R35 ;  /* 0x000000ffff007224 */ /* 0x000fce00078e0023 */
.L_x_12:
[----:B------:R-:W-:Y:S05]  /*0db0*/  BSYNC.RECONVERGENT B3 ;  /* 0x0000000000037941 */ /* 0x000fea0003800200 */
.L_x_11:
[----:B------:R-:W1:Y:S01]  /*0dc0*/  LDCU UR4, c[0x0][0x3ac] ;  /* 0x00007580ff0477ac */ /* 0x000e620008000800 */
[----:B------:R-:W2:Y:S01]  /*0dd0*/  LDC.64 R10, c[0x0][0x398] ;  /* 0x0000e600ff0a7b82 */ /* 0x000ea20000000a00 */
[----:B0-----:R-:W-:Y:S01]  /*0de0*/  R2UR UR5, R15 ;  /* 0x000000000f0572ca */ /* 0x001fe200000e0000 */
[----:B-1----:R-:W-:Y:S01]  /*0df0*/  IMAD.U32 R9, RZ, RZ, UR4 ;  /* 0x00000004ff097e24 */ /* 0x002fe2000f8e00ff */
[----:B------:R-:W-:-:S03]  /*0e00*/  R2UR UR4, R14 ;  /* 0x000000000e0472ca */ /* 0x000fc600000e0000 */
[----:B------:R-:W-:-:S04]  /*0e10*/  IMAD R13, R22, R9, R7 ;  /* 0x00000009160d7224 */ /* 0x000fc800078e0207 */
[----:B--2---:R-:W-:-:S06]  /*0e20*/  IMAD.WIDE R10, R13, 0x4, R10 ;  /* 0x000000040d0a7825 */ /* 0x004fcc00078e020a */
[----:B------:R-:W2:Y:S01]  /*0e30*/  LDG.E R11, desc[UR4][R10.64] ;  /* 0x000000040a0b7981 */ /* 0x000ea2000c1e1900 */
[----:B------:R-:W-:-:S04]  /*0e40*/  IMAD.WIDE.U32 R12, R7, 0x4, R4 ;  /* 0x00000004070c7825 */ /* 0x000fc800078e0004 */
[----:B------:R-:W-:-:S05]  /*0e50*/  VIADD R7, R7, 0x1 ;  /* 0x0000000107077836 */ /* 0x000fca0000000000 */
[----:B------:R-:W-:Y:S01]  /*0e60*/  ISETP.NE.AND P1, PT, R7, R9, PT ;  /* 0x000000090700720c */ /* 0x000fe20003f25270 */
[----:B--2---:R-:W-:-:S05]  /*0e70*/  FADD R21, R11, R0 ;  /* 0x000000000b157221 */ /* 0x004fca0000000000 */
[CC--:B------:R-:W-:Y:S01]  /*0e80*/  FSETP.GT.AND P0, PT, R21.reuse, R2.reuse, PT ;  /* 0x000000021500720b */ /* 0x0c0fe20003f04000 */
[----:B------:R1:W-:Y:S03]  /*0e90*/  ST.E desc[UR4][R12.64], R21 ;  /* 0x000000150c007985 */ /* 0x0003e6000c101904 */
[----:B------:R-:W-:-:S03]  /*0ea0*/  FSEL R2, R21, R2, P0 ;  /* 0x0000000215027208 */ /* 0x000fc60000000000 */
[----:B------:R-:W-:Y:S06]  /*0eb0*/  @P1 BRA `(.L_x_13) ;  /* 0xfffffff400041947 */ /* 0x000fec000383ffff */
[----:B------:R-:W-:Y:S05]  /*0ec0*/  BSYNC.RECONVERGENT B2 ;  /* 0x0000000000027941 */ /* 0x000fea0003800200 */
.L_x_4:
[----:B------:R-:W-:Y:S05]  /*0ed0*/  BRA `(.L_x_14) ;  /* 0x0000000800547947 */ /* 0x000fea0003800000 */
.L_x_3:
[----:B------:R-:W1:Y:S01]  /*0ee0*/  MUFU.RCP R0, R3 ;  /* 0x0000000300007308 */ /* 0x000e620000001000 */
[----:B------:R-:W-:Y:S07]  /*0ef0*/  BSSY.RECONVERGENT B2, `(.L_x_15) ;  /* 0x000000c000027945 */ /* 0x000fee0003800200 */
[----:B------:R-:W2:Y:S01]  /*0f00*/  FCHK P0, RZ, R3 ;  /* 0x00000003ff007302 */ /* 0x000ea20000000000 */
[----:B-1----:R-:W-:-:S04]  /*0f10*/  FFMA R7, R0, -R3, 1 ;  /* 0x3f80000000077423 */ /* 0x002fc80000000803 */
[----:B------:R-:W-:-:S04]  /*0f20*/  FFMA R9, R0, R7, R0 ;  /* 0x0000000700097223 */ /* 0x000fc80000000000 */
[----:B------:R-:W-:-:S04]  /*0f30*/  FFMA R0, RZ, R9, RZ ;  /* 0x00000009ff007223 */ /* 0x000fc800000000ff */
[----:B------:R-:W-:-:S04]  /*0f40*/  FFMA R7, R0, -R3, RZ ;  /* 0x8000000300077223 */ /* 0x000fc800000000ff */
[----:B------:R-:W-:Y:S01]  /*0f50*/  FFMA R0, R9, R7, R0 ;  /* 0x0000000709007223 */ /* 0x000fe20000000000 */
[----:B--2---:R-:W-:Y:S06]  /*0f60*/  @!P0 BRA `(.L_x_16) ;  /* 0x0000000000108947 */ /* 0x004fec0003800000 */
[----:B------:R-:W-:Y:S02]  /*0f70*/  MOV R0, RZ ;  /* 0x000000ff00007202 */ /* 0x000fe40000000f00 */
[----:B------:R-:W-:-:S07]  /*0f80*/  MOV R10, 0xfa0 ;  /* 0x00000fa0000a7802 */ /* 0x000fce0000000f00 */
[----:B0-----:R-:W-:Y:S05]  /*0f90*/  CALL.REL.NOINC `($__internal_1_$__cuda_sm3x_div_rn_noftz_f32_slowpath) ;  /* 0x0000003c00787944 */ /* 0x001fea0003c00000 */
[----:B------:R-:W-:-:S07]  /*0fa0*/  IMAD.MOV.U32 R0, RZ, RZ, R35 ;  /* 0x000000ffff007224 */ /* 0x000fce00078e0023 */
.L_x_16:
[----:B------:R-:W-:Y:S05]  /*0fb0*/  BSYNC.RECONVERGENT B2 ;  /* 0x0000000000027941 */ /* 0x000fea0003800200 */
.L_x_15:
[----:B------:R-:W1:Y:S01]  /*0fc0*/  LDCU UR4, c[0x0][0x3ac] ;  /* 0x00007580ff0477ac */ /* 0x000e620008000800 */
[----:B------:R-:W-:Y:S02]  /*0fd0*/  IMAD.MOV.U32 R3, RZ, RZ, RZ ;  /* 0x000000ffff037224 */ /* 0x000fe400078e00ff */
[----:B-1----:R-:W-:-:S04]  /*0fe0*/  IMAD.U32 R9, RZ, RZ, UR4 ;  /* 0x00000004ff097e24 */ /* 0x002fc8000f8e00ff */
[C---:B------:R-:W-:Y:S01]  /*0ff0*/  VIADD R2, R9.reuse, 0xffffffff ;  /* 0xffffffff09027836 */ /* 0x040fe20000000000 */
[----:B------:R-:W-:-:S04]  /*1000*/  LOP3.LUT R20, R9, 0x7, RZ, 0xc0, !PT ;  /* 0x0000000709147812 */ /* 0x000fc800078ec0ff */
[----:B------:R-:W-:Y:S01]  /*1010*/  ISETP.GE.U32.AND P1, PT, R2, 0x7, PT ;  /* 0x000000070200780c */ /* 0x000fe20003f26070 */
[----:B------:R-:W-:Y:S01]  /*1020*/  IMAD.MOV.U32 R2, RZ, RZ, -0x1f528714 ;  /* 0xe0ad78ecff027424 */ /* 0x000fe200078e00ff */
[----:B------:R-:W-:-:S11]  /*1030*/  ISETP.NE.AND P0, PT, R20, RZ, PT ;  /* 0x000000ff1400720c */ /* 0x000fd60003f05270 */
[----:B------:R-:W-:Y:S05]  /*1040*/  @!P1 BRA `(.L_x_17) ;  /* 0x0000000000e09947 */ /* 0x000fea0003800000 */
[----:B------:R-:W1:Y:S01]  /*1050*/  LDC.64 R6, c[0x0][0x398] ;  /* 0x0000e600ff067b82 */ /* 0x000e620000000a00 */
[----:B------:R-:W-:Y:S01]  /*1060*/  HFMA2 R2, -RZ, RZ, -598.5, 40320 ;  /* 0xe0ad78ecff027431 */ /* 0x000fe200000001ff */
[----:B------:R-:W-:Y:S01]  /*1070*/  BSSY.RECONVERGENT B0, `(.L_x_17) ;  /* 0x0000035000007945 */ /* 0x000fe20003800200 */
[----:B------:R-:W-:Y:S01]  /*1080*/  LOP3.LUT R3, R9, 0xfffffff8, RZ, 0xc0, !PT ;  /* 0xfffffff809037812 */ /* 0x000fe200078ec0ff */
[----:B------:R-:W-:-:S07]  /*1090*/  IMAD.MOV.U32 R8, RZ, RZ, RZ ;  /* 0x000000ffff087224 */ /* 0x000fce00078e00ff */
.L_x_18:
[----:B0-----:R-:W-:Y:S01]  /*10a0*/  R2UR UR4, R14 ;  /* 0x000000000e0472ca */ /* 0x001fe200000e0000 */
[----:B------:R-:W-:Y:S01]  /*10b0*/  IMAD R13, R22, R9, R8 ;  /* 0x00000009160d7224 */ /* 0x000fe200078e0208 */
[----:B------:R-:W-:-:S03]  /*10c0*/  R2UR UR5, R15 ;  /* 0x000000000f0572ca */ /* 0x000fc600000e0000 */
[----:B-1----:R-:W-:-:S10]  /*10d0*/  IMAD.WIDE R12, R13, 0x4, R6 ;  /* 0x000000040d0c7825 */ /* 0x002fd400078e0206 */
[----:B--2---:R-:W2:Y:S01]  /*10e0*/  LDG.E R21, desc[UR4][R12.64] ;  /* 0x000000040c157981 */ /* 0x004ea2000c1e1900 */
[----:B------:R-:W-:Y:S01]  /*10f0*/  R2UR UR6, R14 ;  /* 0x000000000e0672ca */ /* 0x000fe200000e0000 */
[----:B------:R-:W-:Y:S01]  /*1100*/  IMAD.WIDE.U32 R10, R8, 0x4, R4 ;  /* 0x00000004080a7825 */ /* 0x000fe200078e0004 */
[----:B------:R-:W-:-:S03]  /*1110*/  R2UR UR7, R15 ;  /* 0x000000000f0772ca */ /* 0x000fc600000e0000 */
[----:B--2---:R-:W-:-:S05]  /*1120*/  FADD R21, R21, R0 ;  /* 0x0000000015157221 */ /* 0x004fca0000000000 */
[----:B------:R2:W-:Y:S05]  /*1130*/  ST.E desc[UR4][R10.64], R21 ;  /* 0x000000150a007985 */ /* 0x0005ea000c101904 */
[----:B------:R-:W3:Y:S02]  /*1140*/  LDG.E R23, desc[UR6][R12.64+0x4] ;  /* 0x000004060c177981 */ /* 0x000ee4000c1e1900 */
[----:B---3--:R-:W-:-:S05]  /*1150*/  FADD R23, R23, R0 ;  /* 0x0000000017177221 */ /* 0x008fca0000000000 */
[----:B------:R2:W-:Y:S04]  /*1160*/  ST.E desc[UR4][R10.64+0x4], R23 ;  /* 0x000004170a007985 */ /* 0x0005e8000c101904 */
        /* <DEDUP_REMOVED lines=12> */
[----:B------:R-:W3:Y:S01]  /*1230*/  LDG.E R33, desc[UR6][R12.64+0x18] ;  /* 0x000018060c217981 */ /* 0x000ee2000c1e1900 */
[----:B------:R-:W-:-:S04]  /*1240*/  FSETP.GT.AND P1, PT, R21, R2, PT ;  /* 0x000000021500720b */ /* 0x000fc80003f24000 */
[----:B------:R-:W-:-:S04]  /*1250*/  FSEL R2, R21, R2, P1 ;  /* 0x0000000215027208 */ /* 0x000fc80000800000 */
[----:B------:R-:W-:-:S04]  /*1260*/  FSETP.GT.AND P1, PT, R23, R2, PT ;  /* 0x000000021700720b */ /* 0x000fc80003f24000 */
[----:B------:R-:W-:-:S04]  /*1270*/  FSEL R2, R23, R2, P1 ;  /* 0x0000000217027208 */ /* 0x000fc80000800000 */
[----:B------:R-:W-:-:S04]  /*1280*/  FSETP.GT.AND P1, PT, R25, R2, PT ;  /* 0x000000021900720b */ /* 0x000fc80003f24000 */
[----:B------:R-:W-:Y:S01]  /*1290*/  FSEL R2, R25, R2, P1 ;  /* 0x0000000219027208 */ /* 0x000fe20000800000 */
[----:B---3--:R-:W-:-:S05]  /*12a0*/  FADD R33, R33, R0 ;  /* 0x0000000021217221 */ /* 0x008fca0000000000 */
[----:B------:R2:W-:Y:S04]  /*12b0*/  ST.E desc[UR4][R10.64+0x18], R33 ;  /* 0x000018210a007985 */ /* 0x0005e8000c101904 */
[----:B------:R-:W3:Y:S01]  /*12c0*/  LDG.E R35, desc[UR6][R12.64+0x1c] ;  /* 0x00001c060c237981 */ /* 0x000ee2000c1e1900 */
[----:B------:R-:W-:Y:S01]  /*12d0*/  FSETP.GT.AND P1, PT, R27, R2, PT ;  /* 0x000000021b00720b */ /* 0x000fe20003f24000 */
[----:B------:R-:W-:-:S03]  /*12e0*/  VIADD R8, R8, 0x8 ;  /* 0x0000000808087836 */ /* 0x000fc60000000000 */
[----:B------:R-:W-:Y:S02]  /*12f0*/  FSEL R2, R27, R2, P1 ;  /* 0x000000021b027208 */ /* 0x000fe40000800000 */
[----:B------:R-:W-:Y:S02]  /*1300*/  ISETP.NE.AND P2, PT, R8, R3, PT ;  /* 0x000000030800720c */ /* 0x000fe40003f45270 */
[----:B------:R-:W-:-:S04]  /*1310*/  FSETP.GT.AND P1, PT, R29, R2, PT ;  /* 0x000000021d00720b */ /* 0x000fc80003f24000 */
[----:B------:R-:W-:-:S04]  /*1320*/  FSEL R2, R29, R2, P1 ;  /* 0x000000021d027208 */ /* 0x000fc80000800000 */
[----:B------:R-:W-:-:S04]  /*1330*/  FSETP.GT.AND P1, PT, R31, R2, PT ;  /* 0x000000021f00720b */ /* 0x000fc80003f24000 */
[----:B------:R-:W-:-:S04]  /*1340*/  FSEL R2, R31, R2, P1 ;  /* 0x000000021f027208 */ /* 0x000fc80000800000 */
[----:B------:R-:W-:-:S04]  /*1350*/  FSETP.GT.AND P1, PT, R33, R2, PT ;  /* 0x000000022100720b */ /* 0x000fc80003f24000 */
[----:B------:R-:W-:Y:S01]  /*1360*/  FSEL R2, R33, R2, P1 ;  /* 0x0000000221027208 */ /* 0x000fe20000800000 */
[----:B---3--:R-:W-:-:S05]  /*1370*/  FADD R35, R35, R0 ;  /* 0x0000000023237221 */ /* 0x008fca0000000000 */
[CC--:B------:R-:W-:Y:S01]  /*1380*/  FSETP.GT.AND P1, PT, R35.reuse, R2.reuse, PT ;  /* 0x000000022300720b */ /* 0x0c0fe20003f24000 */
[----:B------:R2:W-:Y:S03]  /*1390*/  ST.E desc[UR4][R10.64+0x1c], R35 ;  /* 0x00001c230a007985 */ /* 0x0005e6000c101904 */
[----:B------:R-:W-:Y:S01]  /*13a0*/  FSEL R2, R35, R2, P1 ;  /* 0x0000000223027208 */ /* 0x000fe20000800000 */
[----:B------:R-:W-:Y:S08]  /*13b0*/  @P2 BRA `(.L_x_18) ;  /* 0xfffffffc00382947 */ /* 0x000ff0000383ffff */
[----:B------:R-:W-:Y:S05]  /*13c0*/  BSYNC.RECONVERGENT B0 ;  /* 0x0000000000007941 */ /* 0x000fea0003800200 */
.L_x_17:
[----:B------:R-:W-:Y:S05]  /*13d0*/  @!P0 BRA `(.L_x_14) ;  /* 0x0000000400148947 */ /* 0x000fea0003800000 */
[----:B------:R-:W-:Y:S02]  /*13e0*/  ISETP.GE.U32.AND P1, PT, R20, 0x4, PT ;  /* 0x000000041400780c */ /* 0x000fe40003f26070 */
[----:B------:R-:W-:-:S04]  /*13f0*/  LOP3.LUT R8, R9, 0x3, RZ, 0xc0, !PT ;  /* 0x0000000309087812 */ /* 0x000fc800078ec0ff */
[----:B------:R-:W-:-:S07]  /*1400*/  ISETP.NE.AND P0, PT, R8, RZ, PT ;  /* 0x000000ff0800720c */ /* 0x000fce0003f05270 */
[----:B------:R-:W-:Y:S06]  /*1410*/  @!P1 BRA `(.L_x_19) ;  /* 0x0000000000749947 */ /* 0x000fec0003800000 */
[----:B------:R-:W1:Y:S01]  /*1420*/  LDC.64 R6, c[0x0][0x398] ;  /* 0x0000e600ff067b82 */ /* 0x000e620000000a00 */
[----:B0-----:R-:W-:Y:S01]  /*1430*/  R2UR UR4, R14 ;  /* 0x000000000e0472ca */ /* 0x001fe200000e0000 */
[----:B--2---:R-:W-:Y:S01]  /*1440*/  IMAD R11, R22, R9, R3 ;  /* 0x00000009160b7224 */ /* 0x004fe200078e0203 */
[----:B------:R-:W-:-:S03]  /*1450*/  R2UR UR5, R15 ;  /* 0x000000000f0572ca */ /* 0x000fc600000e0000 */
[----:B-1----:R-:W-:-:S10]  /*1460*/  IMAD.WIDE R6, R11, 0x4, R6 ;  /* 0x000000040b067825 */ /* 0x002fd400078e0206 */
[----:B------:R-:W2:Y:S01]  /*1470*/  LDG.E R13, desc[UR4][R6.64] ;  /* 0x00000004060d7981 */ /* 0x000ea2000c1e1900 */
[----:B------:R-:W-:Y:S01]  /*1480*/  R2UR UR6, R14 ;  /* 0x000000000e0672ca */ /* 0x000fe200000e0000 */
[----:B------:R-:W-:Y:S01]  /*1490*/  IMAD.WIDE.U32 R10, R3, 0x4, R4 ;  /* 0x00000004030a7825 */ /* 0x000fe200078e0004 */
[----:B------:R-:W-:-:S03]  /*14a0*/  R2UR UR7, R15 ;  /* 0x000000000f0772ca */ /* 0x000fc600000e0000 */
[----:B--2---:R-:W-:-:S05]  /*14b0*/  FADD R13, R13, R0 ;  /* 0x000000000d0d7221 */ /* 0x004fca0000000000 */
[----:B------:R1:W-:Y:S05]  /*14c0*/  ST.E desc[UR4][R10.64], R13 ;  /* 0x0000000d0a007985 */ /* 0x0003ea000c101904 */
[----:B------:R-:W2:Y:S02]  /*14d0*/  LDG.E R21, desc[UR6][R6.64+0x4] ;  /* 0x0000040606157981 */ /* 0x000ea4000c1e1900 */
[----:B--2---:R-:W-:-:S05]  /*14e0*/  FADD R21, R21, R0 ;  /* 0x0000000015157221 */ /* 0x004fca0000000000 */
[----:B------:R1:W-:Y:S04]  /*14f0*/  ST.E desc[UR4][R10.64+0x4], R21 ;  /* 0x000004150a007985 */ /* 0x0003e8000c101904 */
[----:B------:R-:W2:Y:S02]  /*1500*/  LDG.E R23, desc[UR6][R6.64+0x8] ;  /* 0x0000080606177981 */ /* 0x000ea4000c1e1900 */
[----:B--2---:R-:W-:-:S05]  /*1510*/  FADD R23, R23, R0 ;  /* 0x0000000017177221 */ /* 0x004fca0000000000 */
[----:B------:R1:W-:Y:S04]  /*1520*/  ST.E desc[UR4][R10.64+0x8], R23 ;  /* 0x000008170a007985 */ /* 0x0003e8000c101904 */
[----:B------:R-:W2:Y:S01]  /*1530*/  LDG.E R25, desc[UR6][R6.64+0xc] ;  /* 0x00000c0606197981 */ /* 0x000ea2000c1e1900 */
[----:B------:R-:W-:Y:S01]  /*1540*/  FSETP.GT.AND P1, PT, R13, R2, PT ;  /* 0x000000020d00720b */ /* 0x000fe20003f24000 */
[----:B------:R-:W-:-:S03]  /*1550*/  VIADD R3, R3, 0x4 ;  /* 0x0000000403037836 */ /* 0x000fc60000000000 */
[----:B------:R-:W-:-:S04]  /*1560*/  FSEL R2, R13, R2, P1 ;  /* 0x000000020d027208 */ /* 0x000fc80000800000 */
[----:B------:R-:W-:-:S04]  /*1570*/  FSETP.GT.AND P1, PT, R21, R2, PT ;  /* 0x000000021500720b */ /* 0x000fc80003f24000 */
[----:B------:R-:W-:-:S04]  /*1580*/  FSEL R2, R21, R2, P1 ;  /* 0x0000000215027208 */ /* 0x000fc80000800000 */
[----:B------:R-:W-:-:S04]  /*1590*/  FSETP.GT.AND P1, PT, R23, R2, PT ;  /* 0x000000021700720b */ /* 0x000fc80003f24000 */
[----:B------:R-:W-:Y:S01]  /*15a0*/  FSEL R2, R23, R2, P1 ;  /* 0x0000000217027208 */ /* 0x000fe20000800000 */
[----:B--2---:R-:W-:-:S05]  /*15b0*/  FADD R25, R25, R0 ;  /* 0x0000000019197221 */ /* 0x004fca0000000000 */
[----:B------:R1:W-:Y:S01]  /*15c0*/  ST.E desc[UR4][R10.64+0xc], R25 ;  /* 0x00000c190a007985 */ /* 0x0003e2000c101904 */
[----:B------:R-:W-:-:S04]  /*15d0*/  FSETP.GT.AND P1, PT, R25, R2, PT ;  /* 0x000000021900720b */ /* 0x000fc80003f24000 */
[----:B------:R-:W-:-:S09]  /*15e0*/  FSEL R2, R25, R2, P1 ;  /* 0x0000000219027208 */ /* 0x000fd20000800000 */
.L_x_19:
[----:B------:R-:W-:Y:S05]  /*15f0*/  @!P0 BRA `(.L_x_14) ;  /* 0x00000000008c8947 */ /* 0x000fea0003800000 */
[----:B------:R-:W-:-:S13]  /*1600*/  ISETP.NE.AND P1, PT, R8, 0x1, PT ;  /* 0x000000010800780c */ /* 0x000fda0003f25270 */
[----:B------:R-:W3:Y:S01]  /*1610*/  @P1 LDC.64 R6, c[0x0][0x398] ;  /* 0x0000e600ff061b82 */ /* 0x000ee20000000a00 */
[----:B0-----:R-:W-:Y:S01]  /*1620*/  @P1 R2UR UR4, R14 ;  /* 0x000000000e0412ca */ /* 0x001fe200000e0000 */
[----:B-12---:R-:W-:Y:S01]  /*1630*/  @P1 IMAD R11, R22, R9, R3 ;  /* 0x00000009160b1224 */ /* 0x006fe200078e0203 */
[----:B------:R-:W-:-:S03]  /*1640*/  @P1 R2UR UR5, R15 ;  /* 0x000000000f0512ca */ /* 0x000fc600000e0000 */
[----:B---3--:R-:W-:-:S10]  /*1650*/  @P1 IMAD.WIDE R10, R11, 0x4, R6 ;  /* 0x000000040b0a1825 */ /* 0x008fd400078e0206 */
[----:B------:R-:W2:Y:S01]  /*1660*/  @P1 LDG.E R7, desc[UR4][R10.64] ;  /* 0x000000040a071981 */ /* 0x000ea2000c1e1900 */
[----:B------:R-:W-:Y:S01]  /*1670*/  @P1 R2UR UR6, R14 ;  /* 0x000000000e0612ca */ /* 0x000fe200000e0000 */
[----:B------:R-:W-:Y:S01]  /*1680*/  @P1 IMAD.WIDE.U32 R12, R3, 0x4, R4 ;  /* 0x00000004030c1825 */ /* 0x000fe200078e0004 */
[----:B------:R-:W-:Y:S02]  /*1690*/  @P1 R2UR UR7, R15 ;  /* 0x000000000f0712ca */ /* 0x000fe400000e0000 */
[----:B------:R-:W-:-:S04]  /*16a0*/  LOP3.LUT R6, R9, 0x1, RZ, 0xc0, !PT ;  /* 0x0000000109067812 */ /* 0x000fc800078ec0ff */
[----:B------:R-:W-:Y:S01]  /*16b0*/  ISETP.NE.U32.AND P2, PT, R6, 0x1, PT ;  /* 0x000000010600780c */ /* 0x000fe20003f45070 */
[----:B--2---:R-:W-:-:S12]  /*16c0*/  @P1 FADD R21, R7, R0 ;  /* 0x0000000007151221 */ /* 0x004fd80000000000 */
[----:B------:R-:W0:Y:S01]  /*16d0*/  @!P2 LDC.64 R6, c[0x0][0x398] ;  /* 0x0000e600ff06ab82 */ /* 0x000e220000000a00 */
[----:B------:R1:W-:Y:S04]  /*16e0*/  @P1 ST.E desc[UR4][R12.64], R21 ;  /* 0x000000150c001985 */ /* 0x0003e8000c101904 */
[----:B------:R-:W2:Y:S01]  /*16f0*/  @P1 LDG.E R23, desc[UR6][R10.64+0x4] ;  /* 0x000004060a171981 */ /* 0x000ea2000c1e1900 */
[----:B------:R-:W-:Y:S01]  /*1700*/  @P1 VIADD R3, R3, 0x2 ;  /* 0x0000000203031836 */ /* 0x000fe20000000000 */
[----:B------:R-:W-:Y:S02]  /*1710*/  @!P2 R2UR UR6, R14 ;  /* 0x000000000e06a2ca */ /* 0x000fe400000e0000 */
[----:B------:R-:W-:Y:S01]  /*1720*/  @!P2 R2UR UR7, R15 ;  /* 0x000000000f07a2ca */ /* 0x000fe200000e0000 */
[----:B------:R-:W-:-:S04]  /*1730*/  @!P2 IMAD R25, R22, R9, R3 ;  /* 0x000000091619a224 */ /* 0x000fc800078e0203 */
[----:B0-----:R-:W-:-:S04]  /*1740*/  @!P2 IMAD.WIDE R6, R25, 0x4, R6 ;  /* 0x000000041906a825 */ /* 0x001fc800078e0206 */
[----:B--2---:R-:W-:-:S05]  /*1750*/  @P1 FADD R8, R23, R0 ;  /* 0x0000000017081221 */ /* 0x004fca0000000000 */
[----:B------:R3:W-:Y:S04]  /*1760*/  @P1 ST.E desc[UR4][R12.64+0x4], R8 ;  /* 0x000004080c001985 */ /* 0x0007e8000c101904 */
[----:B------:R-:W2:Y:S01]  /*1770*/  @!P2 LDG.E R7, desc[UR6][R6.64] ;  /* 0x000000060607a981 */ /* 0x000ea2000c1e1900 */
[----:B------:R-:W-:Y:S01]  /*1780*/  @!P2 R2UR UR4, R14 ;  /* 0x000000000e04a2ca */ /* 0x000fe200000e0000 */
[----:B------:R-:W-:Y:S01]  /*1790*/  @!P2 IMAD.WIDE.U32 R10, R3, 0x4, R4 ;  /* 0x00000004030aa825 */ /* 0x000fe200078e0004 */
[----:B------:R-:W-:Y:S02]  /*17a0*/  @!P2 R2UR UR5, R15 ;  /* 0x000000000f05a2ca */ /* 0x000fe400000e0000 */
[----:B------:R-:W-:-:S04]  /*17b0*/  @P1 FSETP.GT.AND P0, PT, R21, R2, PT ;  /* 0x000000021500120b */ /* 0x000fc80003f04000 */
[----:B-1----:R-:W-:-:S04]  /*17c0*/  @P1 FSEL R21, R21, R2, P0 ;  /* 0x0000000215151208 */ /* 0x002fc80000000000 */
[----:B------:R-:W-:-:S04]  /*17d0*/  @P1 FSETP.GT.AND P0, PT, R8, R21, PT ;  /* 0x000000150800120b */ /* 0x000fc80003f04000 */
[----:B------:R-:W-:Y:S01]  /*17e0*/  @P1 FSEL R2, R8, R21, P0 ;  /* 0x0000001508021208 */ /* 0x000fe20000000000 */
[----:B--2---:R-:W-:-:S05]  /*17f0*/  @!P2 FADD R3, R7, R0 ;  /* 0x000000000703a221 */ /* 0x004fca0000000000 */
[----:B------:R3:W-:Y:S01]  /*1800*/  @!P2 ST.E desc[UR4][R10.64], R3 ;  /* 0x000000030a00a985 */ /* 0x0007e2000c101904 */
[----:B------:R-:W-:-:S04]  /*1810*/  @!P2 FSETP.GT.AND P0, PT, R3, R2, PT ;  /* 0x000000020300a20b */ /* 0x000fc80003f04000 */
[----:B------:R-:W-:-:S09]  /*1820*/  @!P2 FSEL R2, R3, R2, P0 ;  /* 0x000000020302a208 */ /* 0x000fd20000000000 */
.L_x_14:
[----:B------:R-:W-:Y:S01]  /*1830*/  ISETP.GE.AND P0, PT, R9, 0x1, PT ;  /* 0x000000010900780c */ /* 0x000fe20003f06270 */
[----:B------:R-:W-:Y:S01]  /*1840*/  BSSY.RECONVERGENT B0, `(.L_x_20) ;  /* 0x00000f9000007945 */ /* 0x000fe20003800200 */
[----:B---3--:R-:W-:-:S11]  /*1850*/  IMAD.MOV.U32 R3, RZ, RZ, RZ ;  /* 0x000000ffff037224 */ /* 0x008fd600078e00ff */
[----:B------:R-:W-:Y:S05]  /*1860*/  @!P0 BRA `(.L_x_21) ;  /* 0x0000000c00d88947 */ /* 0x000fea0003800000 */
[C---:B------:R-:W-:Y:S01]  /*1870*/  ISETP.GE.U32.AND P0, PT, R9.reuse, 0x8, PT ;  /* 0x000000080900780c */ /* 0x040fe20003f06070 */
[----:B------:R-:W-:Y:S01]  /*1880*/  BSSY.RECONVERGENT B1, `(.L_x_22) ;  /* 0x0000079000017945 */ /* 0x000fe20003800200 */
[----:B------:R-:W-:Y:S01]  /*1890*/  LOP3.LUT R30, R9, 0x7, RZ, 0xc0, !PT ;  /* 0x00000007091e7812 */ /* 0x000fe200078ec0ff */
[----:B-12---:R-:W-:Y:S01]  /*18a0*/  IMAD.MOV.U32 R11, RZ, RZ, RZ ;  /* 0x000000ffff0b7224 */ /* 0x006fe200078e00ff */
[----:B------:R-:W-:Y:S02]  /*18b0*/  MOV R3, RZ ;  /* 0x000000ff00037202 */ /* 0x000fe40000000f00 */
[----:B------:R-:W-:-:S07]  /*18c0*/  ISETP.NE.AND P1, PT, R30, RZ, PT ;  /* 0x000000ff1e00720c */ /* 0x000fce0003f25270 */
[----:B------:R-:W-:Y:S06]  /*18d0*/  @!P0 BRA `(.L_x_23) ;  /* 0x0000000400cc8947 */ /* 0x000fec0003800000 */
[----:B------:R-:W-:Y:S01]  /*18e0*/  LOP3.LUT R11, R9, 0x7ffffff8, RZ, 0xc0, !PT ;  /* 0x7ffffff8090b7812 */ /* 0x000fe200078ec0ff */
[----:B------:R-:W-:Y:S02]  /*18f0*/  IMAD.MOV.U32 R3, RZ, RZ, RZ ;  /* 0x000000ffff037224 */ /* 0x000fe400078e00ff */
[----:B------:R-:W-:-:S07]  /*1900*/  IMAD.MOV.U32 R0, RZ, RZ, RZ ;  /* 0x000000ffff007224 */ /* 0x000fce00078e00ff */
.L_x_24:
[----:B0-----:R-:W-:Y:S01]  /*1910*/  R2UR UR4, R14 ;  /* 0x000000000e0472ca */ /* 0x001fe200000e0000 */
[----:B-1----:R-:W-:Y:S01]  /*1920*/  IMAD.WIDE.U32 R6, R0, 0x4, R4 ;  /* 0x0000000400067825 */ /* 0x002fe200078e0004 */
[C---:B------:R-:W-:Y:S02]  /*1930*/  R2UR UR5, R15.reuse ;  /* 0x000000000f0572ca */ /* 0x040fe400000e0000 */
[C---:B------:R-:W-:Y:S02]  /*1940*/  R2UR UR6, R14.reuse ;  /* 0x000000000e0672ca */ /* 0x040fe400000e0000 */
[C---:B------:R-:W-:Y:S02]  /*1950*/  R2UR UR7, R15.reuse ;  /* 0x000000000f0772ca */ /* 0x040fe400000e0000 */
[----:B------:R-:W-:Y:S02]  /*1960*/  R2UR UR8, R14 ;  /* 0x000000000e0872ca */ /* 0x000fe400000e0000 */
[----:B------:R-:W-:-:S05]  /*1970*/  R2UR UR9, R15 ;  /* 0x000000000f0972ca */ /* 0x000fca00000e0000 */
[----:B------:R-:W2:Y:S04]  /*1980*/  LD.E R13, desc[UR4][R6.64] ;  /* 0x00000004060d7980 */ /* 0x000ea8000c101900 */
[----:B------:R-:W3:Y:S04]  /*1990*/  LD.E R21, desc[UR6][R6.64+0x4] ;  /* 0x0000040606157980 */ /* 0x000ee8000c101900 */
[----:B------:R-:W4:Y:S04]  /*19a0*/  LD.E R29, desc[UR6][R6.64+0x10] ;  /* 0x00001006061d7980 */ /* 0x000f28000c101900 */
[----:B------:R-:W5:Y:S04]  /*19b0*/  LD.E R23, desc[UR8][R6.64+0x8] ;  /* 0x0000080806177980 */ /* 0x000f68000c101900 */
[----:B------:R-:W5:Y:S04]  /*19c0*/  LD.E R27, desc[UR4][R6.64+0xc] ;  /* 0x00000c04061b7980 */ /* 0x000f68000c101900 */
[----:B------:R-:W5:Y:S04]  /*19d0*/  LD.E R31, desc[UR4][R6.64+0x14] ;  /* 0x00001404061f7980 */ /* 0x000f68000c101900 */
[----:B------:R-:W5:Y:S04]  /*19e0*/  LD.E R33, desc[UR8][R6.64+0x18] ;  /* 0x0000180806217980 */ /* 0x000f68000c101900 */
[----:B------:R-:W5:Y:S01]  /*19f0*/  LD.E R39, desc[UR4][R6.64+0x1c] ;  /* 0x00001c0406277980 */ /* 0x000f62000c101900 */
[----:B------:R-:W-:-:S02]  /*1a00*/  IMAD.MOV.U32 R9, RZ, RZ, 0x3bbb989d ;  /* 0x3bbb989dff097424 */ /* 0x000fc400078e00ff */
[----:B------:R-:W-:Y:S02]  /*1a10*/  IMAD.MOV.U32 R8, RZ, RZ, 0x437c0000 ;  /* 0x437c0000ff087424 */ /* 0x000fe400078e00ff */
[----:B------:R-:W-:Y:S01]  /*1a20*/  VIADD R0, R0, 0x8 ;  /* 0x0000000800007836 */ /* 0x000fe20000000000 */
[C---:B------:R-:W-:Y:S02]  /*1a30*/  R2UR UR10, R14.reuse ;  /* 0x000000000e0a72ca */ /* 0x040fe400000e0000 */
[C---:B------:R-:W-:Y:S02]  /*1a40*/  R2UR UR11, R15.reuse ;  /* 0x000000000f0b72ca */ /* 0x040fe400000e0000 */
[----:B------:R-:W-:Y:S02]  /*1a50*/  R2UR UR12, R14 ;  /* 0x000000000e0c72ca */ /* 0x000fe400000e0000 */
[----:B------:R-:W-:Y:S02]  /*1a60*/  R2UR UR13, R15 ;  /* 0x000000000f0d72ca */ /* 0x000fe400000e0000 */
[----:B------:R-:W-:Y:S01]  /*1a70*/  ISETP.NE.AND P0, PT, R0, R11, PT ;  /* 0x0000000b0000720c */ /* 0x000fe20003f05270 */
[----:B--2---:R-:W-:-:S04]  /*1a80*/  FADD R20, R13, -R2 ;  /* 0x800000020d147221 */ /* 0x004fc80000000000 */
[----:B------:R-:W-:Y:S01]  /*1a90*/  FFMA.SAT R13, R20, R9, 0.5 ;  /* 0x3f000000140d7423 */ /* 0x000fe20000002009 */
[----:B---3--:R-:W-:-:S03]  /*1aa0*/  FADD R22, R21, -R2 ;  /* 0x8000000215167221 */ /* 0x008fc60000000000 */
[-C--:B------:R-:W-:Y:S01]  /*1ab0*/  FFMA.RM R10, R13, R8.reuse, 12582913 ;  /* 0x4b4000010d0a7423 */ /* 0x080fe20000004008 */
[--C-:B----4-:R-:W-:Y:S01]  /*1ac0*/  FADD R28, R29, -R2.reuse ;  /* 0x800000021d1c7221 */ /* 0x110fe20000000000 */
[-C--:B------:R-:W-:Y:S02]  /*1ad0*/  FFMA.SAT R21, R22, R9.reuse, 0.5 ;  /* 0x3f00000016157423 */ /* 0x080fe40000002009 */
[----:B------:R-:W-:Y:S01]  /*1ae0*/  FADD R13, R10, -12583039 ;  /* 0xcb40007f0a0d7421 */ /* 0x000fe20000000000 */
[--C-:B-----5:R-:W-:Y:S01]  /*1af0*/  FADD R24, R23, -R2.reuse ;  /* 0x8000000217187221 */ /* 0x120fe20000000000 */
[-C--:B------:R-:W-:Y:S01]  /*1b00*/  FFMA.SAT R29, R28, R9.reuse, 0.5 ;  /* 0x3f0000001c1d7423 */ /* 0x080fe20000002009 */
[-C--:B------:R-:W-:Y:S01]  /*1b10*/  FFMA.RM R12, R21, R8.reuse, 12582913 ;  /* 0x4b400001150c7423 */ /* 0x080fe20000004008 */
[----:B------:R-:W-:Y:S01]  /*1b20*/  FFMA R13, R20, 1.4426950216293334961, -R13 ;  /* 0x3fb8aa3b140d7823 */ /* 0x000fe2000000080d */
[--C-:B------:R-:W-:Y:S01]  /*1b30*/  FADD R26, R27, -R2.reuse ;  /* 0x800000021b1a7221 */ /* 0x100fe20000000000 */
[-C--:B------:R-:W-:Y:S01]  /*1b40*/  FFMA.SAT R25, R24, R9.reuse, 0.5 ;  /* 0x3f00000018197423 */ /* 0x080fe20000002009 */
[-C--:B------:R-:W-:Y:S01]  /*1b50*/  FFMA.RM R29, R29, R8.reuse, 12582913 ;  /* 0x4b4000011d1d7423 */ /* 0x080fe20000004008 */
[----:B------:R-:W-:Y:S01]  /*1b60*/  FFMA R21, R20, 1.925963033500011079e-08, R13 ;  /* 0x32a5706014157823 */ /* 0x000fe2000000000d */
[-C--:B------:R-:W-:Y:S01]  /*1b70*/  FFMA.SAT R27, R26, R9.reuse, 0.5 ;  /* 0x3f0000001a1b7423 */ /* 0x080fe20000002009 */
[----:B------:R-:W-:Y:S01]  /*1b80*/  FADD R23, R12, -12583039 ;  /* 0xcb40007f0c177421 */ /* 0x000fe20000000000 */
[-C--:B------:R-:W-:Y:S01]  /*1b90*/  FFMA.RM R13, R25, R8.reuse, 12582913 ;  /* 0x4b400001190d7423 */ /* 0x080fe20000004008 */
[--C-:B------:R-:W-:Y:S01]  /*1ba0*/  FADD R32, R31, -R2.reuse ;  /* 0x800000021f207221 */ /* 0x100fe20000000000 */
[----:B------:R-:W-:Y:S01]  /*1bb0*/  FADD R31, R29, -12583039 ;  /* 0xcb40007f1d1f7421 */ /* 0x000fe20000000000 */
[-C--:B------:R-:W-:Y:S01]  /*1bc0*/  FFMA.RM R20, R27, R8.reuse, 12582913 ;  /* 0x4b4000011b147423 */ /* 0x080fe20000004008 */
[----:B------:R-:W-:Y:S01]  /*1bd0*/  FFMA R23, R22, 1.4426950216293334961, -R23 ;  /* 0x3fb8aa3b16177823 */ /* 0x000fe20000000817 */
[----:B------:R-:W-:Y:S01]  /*1be0*/  FADD R25, R13, -12583039 ;  /* 0xcb40007f0d197421 */ /* 0x000fe20000000000 */
[----:B------:R-:W-:Y:S01]  /*1bf0*/  FFMA R31, R28, 1.4426950216293334961, -R31 ;  /* 0x3fb8aa3b1c1f7823 */ /* 0x000fe2000000081f */
[----:B------:R-:W-:Y:S01]  /*1c00*/  FADD R27, R20, -12583039 ;  /* 0xcb40007f141b7421 */ /* 0x000fe20000000000 */
[----:B------:R-:W-:Y:S01]  /*1c10*/  FFMA R23, R22, 1.925963033500011079e-08, R23 ;  /* 0x32a5706016177823 */ /* 0x000fe20000000017 */
[----:B------:R-:W-:Y:S01]  /*1c20*/  FFMA R25, R24, 1.4426950216293334961, -R25 ;  /* 0x3fb8aa3b18197823 */ /* 0x000fe20000000819 */
[--C-:B------:R-:W-:Y:S01]  /*1c30*/  FADD R34, R33, -R2.reuse ;  /* 0x8000000221227221 */ /* 0x100fe20000000000 */
[----:B------:R-:W-:Y:S01]  /*1c40*/  FFMA R31, R28, 1.925963033500011079e-08, R31 ;  /* 0x32a570601c1f7823 */ /* 0x000fe2000000001f */
[----:B------:R-:W0:Y:S01]  /*1c50*/  MUFU.EX2 R21, R21 ;  /* 0x0000001500157308 */ /* 0x000e220000000800 */
[-C--:B------:R-:W-:Y:S01]  /*1c60*/  FFMA.SAT R33, R32, R9.reuse, 0.5 ;  /* 0x3f00000020217423 */ /* 0x080fe20000002009 */
[----:B------:R-:W-:Y:S01]  /*1c70*/  FADD R28, R39, -R2 ;  /* 0x80000002271c7221 */ /* 0x000fe20000000000 */
[----:B------:R-:W-:Y:S01]  /*1c80*/  FFMA R27, R26, 1.4426950216293334961, -R27 ;  /* 0x3fb8aa3b1a1b7823 */ /* 0x000fe2000000081b */
[----:B------:R-:W-:Y:S01]  /*1c90*/  FFMA R25, R24, 1.925963033500011079e-08, R25 ;  /* 0x32a5706018197823 */ /* 0x000fe20000000019 */
[-C--:B------:R-:W-:Y:S01]  /*1ca0*/  FFMA.SAT R35, R34, R9.reuse, 0.5 ;  /* 0x3f00000022237423 */ /* 0x080fe20000002009 */
[-C--:B------:R-:W-:Y:S01]  /*1cb0*/  FFMA.RM R33, R33, R8.reuse, 12582913 ;  /* 0x4b40000121217423 */ /* 0x080fe20000004008 */
[----:B------:R-:W-:Y:S01]  /*1cc0*/  FFMA.SAT R9, R28, R9, 0.5 ;  /* 0x3f0000001c097423 */ /* 0x000fe20000002009 */
[----:B------:R-:W1:Y:S01]  /*1cd0*/  MUFU.EX2 R23, R23 ;  /* 0x0000001700177308 */ /* 0x000e620000000800 */
[----:B------:R-:W-:Y:S01]  /*1ce0*/  FFMA R27, R26, 1.925963033500011079e-08, R27 ;  /* 0x32a570601a1b7823 */ /* 0x000fe2000000001b */
[-C--:B------:R-:W-:Y:S01]  /*1cf0*/  FFMA.RM R26, R35, R8.reuse, 12582913 ;  /* 0x4b400001231a7423 */ /* 0x080fe20000004008 */
[----:B------:R-:W-:Y:S01]  /*1d00*/  FADD R35, R33, -12583039 ;  /* 0xcb40007f21237421 */ /* 0x000fe20000000000 */
[----:B------:R-:W-:-:S04]  /*1d10*/  FFMA.RM R9, R9, R8, 12582913 ;  /* 0x4b40000109097423 */ /* 0x000fc80000004008 */
[----:B------:R2:W3:Y:S01]  /*1d20*/  MUFU.EX2 R22, R25 ;  /* 0x0000001900167308 */ /* 0x0004e20000000800 */
[----:B------:R-:W-:Y:S01]  /*1d30*/  FADD R37, R26, -12583039 ;  /* 0xcb40007f1a257421 */ /* 0x000fe20000000000 */
[----:B------:R-:W-:Y:S01]  /*1d40*/  FFMA R35, R32, 1.4426950216293334961, -R35 ;  /* 0x3fb8aa3b20237823 */ /* 0x000fe20000000823 */
[----:B------:R-:W-:Y:S02]  /*1d50*/  SHF.L.U32 R10, R10, 0x17, RZ ;  /* 0x000000170a0a7819 */ /* 0x000fe400000006ff */
[----:B------:R-:W-:-:S03]  /*1d60*/  FFMA R37, R34, 1.4426950216293334961, -R37 ;  /* 0x3fb8aa3b22257823 */ /* 0x000fc60000000825 */
[----:B------:R-:W4:Y:S01]  /*1d70*/  MUFU.EX2 R27, R27 ;  /* 0x0000001b001b7308 */ /* 0x000f220000000800 */
[----:B--2---:R-:W-:Y:S01]  /*1d80*/  FADD R25, R9, -12583039 ;  /* 0xcb40007f09197421 */ /* 0x004fe20000000000 */
[----:B------:R-:W-:Y:S01]  /*1d90*/  FFMA R35, R32, 1.925963033500011079e-08, R35 ;  /* 0x32a5706020237823 */ /* 0x000fe20000000023 */
[----:B------:R-:W-:Y:S02]  /*1da0*/  IMAD.SHL.U32 R12, R12, 0x800000, RZ ;  /* 0x008000000c0c7824 */ /* 0x000fe400078e00ff */
[----:B0-----:R-:W-:Y:S01]  /*1db0*/  FMUL R10, R10, R21 ;  /* 0x000000150a0a7220 */ /* 0x001fe20000400000 */
[----:B------:R-:W-:Y:S01]  /*1dc0*/  FFMA R25, R28, 1.4426950216293334961, -R25 ;  /* 0x3fb8aa3b1c197823 */ /* 0x000fe20000000819 */
[----:B------:R-:W-:Y:S01]  /*1dd0*/  FFMA R37, R34, 1.925963033500011079e-08, R37 ;  /* 0x32a5706022257823 */ /* 0x000fe20000000025 */
[----:B------:R-:W0:Y:S01]  /*1de0*/  MUFU.EX2 R24, R31 ;  /* 0x0000001f00187308 */ /* 0x000e220000000800 */
[----:B------:R-:W-:Y:S02]  /*1df0*/  IMAD.SHL.U32 R13, R13, 0x800000, RZ ;  /* 0x008000000d0d7824 */ /* 0x000fe400078e00ff */
[----:B------:R-:W-:Y:S01]  /*1e00*/  FFMA R25, R28, 1.925963033500011079e-08, R25 ;  /* 0x32a570601c197823 */ /* 0x000fe20000000019 */
[----:B-1----:R-:W-:Y:S01]  /*1e10*/  FMUL R12, R12, R23 ;  /* 0x000000170c0c7220 */ /* 0x002fe20000400000 */
[----:B------:R-:W-:Y:S01]  /*1e20*/  FADD R3, R10, R3 ;  /* 0x000000030a037221 */ /* 0x000fe20000000000 */
[----:B---3--:R-:W-:-:S02]  /*1e30*/  FMUL R13, R13, R22 ;  /* 0x000000160d0d7220 */ /* 0x008fc40000400000 */
[----:B------:R-:W1:Y:S01]  /*1e40*/  MUFU.EX2 R8, R35 ;  /* 0x0000002300087308 */ /* 0x000e620000000800 */
[----:B------:R-:W-:Y:S01]  /*1e50*/  FADD R3, R3, R12 ;  /* 0x0000000c03037221 */ /* 0x000fe20000000000 */
[----:B------:R-:W-:-:S06]  /*1e60*/  IMAD.SHL.U32 R20, R20, 0x800000, RZ ;  /* 0x0080000014147824 */ /* 0x000fcc00078e00ff */
[----:B------:R-:W2:Y:S01]  /*1e70*/  MUFU.EX2 R37, R37 ;  /* 0x0000002500257308 */ /* 0x000ea20000000800 */
[----:B------:R-:W-:Y:S01]  /*1e80*/  FADD R3, R3, R13 ;  /* 0x0000000d03037221 */ /* 0x000fe20000000000 */
[----:B------:R-:W-:Y:S02]  /*1e90*/  IMAD.SHL.U32 R29, R29, 0x800000, RZ ;  /* 0x008000001d1d7824 */ /* 0x000fe400078e00ff */
[----:B----4-:R-:W-:-:S04]  /*1ea0*/  FMUL R20, R20, R27 ;  /* 0x0000001b14147220 */ /* 0x010fc80000400000 */
[----:B------:R-:W3:Y:S01]  /*1eb0*/  MUFU.EX2 R22, R25 ;  /* 0x0000001900167308 */ /* 0x000ee20000000800 */
[----:B------:R-:W-:Y:S02]  /*1ec0*/  IMAD.SHL.U32 R33, R33, 0x800000, RZ ;  /* 0x0080000021217824 */ /* 0x000fe400078e00ff */
[----:B0-----:R-:W-:Y:S01]  /*1ed0*/  FMUL R24, R29, R24 ;  /* 0x000000181d187220 */ /* 0x001fe20000400000 */
[----:B------:R-:W-:Y:S01]  /*1ee0*/  FADD R3, R3, R20 ;  /* 0x0000001403037221 */ /* 0x000fe20000000000 */
[----:B------:R-:W-:Y:S01]  /*1ef0*/  SHF.L.U32 R26, R26, 0x17, RZ ;  /* 0x000000171a1a7819 */ /* 0x000fe200000006ff */
[----:B------:R-:W-:Y:S02]  /*1f00*/  IMAD.SHL.U32 R9, R9, 0x800000, RZ ;  /* 0x0080000009097824 */ /* 0x000fe400078e00ff */
[----:B-1----:R-:W-:Y:S01]  /*1f10*/  FMUL R8, R33, R8 ;  /* 0x0000000821087220 */ /* 0x002fe20000400000 */
[----:B------:R-:W-:Y:S01]  /*1f20*/  FADD R3, R3, R24 ;  /* 0x0000001803037221 */ /* 0x000fe20000000000 */
[----:B--2---:R-:W-:-:S03]  /*1f30*/  FMUL R26, R26, R37 ;  /* 0x000000251a1a7220 */ /* 0x004fc60000400000 */
[----:B------:R-:W-:Y:S01]  /*1f40*/  FADD R3, R3, R8 ;  /* 0x0000000803037221 */ /* 0x000fe20000000000 */
[----:B------:R1:W-:Y:S01]  /*1f50*/  ST.E desc[UR4][R6.64], R10 ;  /* 0x0000000a06007985 */ /* 0x0003e2000c101904 */
[----:B---3--:R-:W-:Y:S02]  /*1f60*/  FMUL R9, R9, R22 ;  /* 0x0000001609097220 */ /* 0x008fe40000400000 */
[----:B------:R-:W-:Y:S01]  /*1f70*/  FADD R3, R3, R26 ;  /* 0x0000001a03037221 */ /* 0x000fe20000000000 */
[----:B------:R1:W-:Y:S04]  /*1f80*/  ST.E desc[UR6][R6.64+0x4], R12 ;  /* 0x0000040c06007985 */ /* 0x0003e8000c101906 */
[----:B------:R1:W-:Y:S01]  /*1f90*/  ST.E desc[UR8][R6.64+0x8], R13 ;  /* 0x0000080d06007985 */ /* 0x0003e2000c101908 */
[----:B------:R-:W-:-:S03]  /*1fa0*/  FADD R3, R3, R9 ;  /* 0x0000000903037221 */ /* 0x000fc60000000000 */
[----:B------:R1:W-:Y:S04]  /*1fb0*/  ST.E desc[UR4][R6.64+0xc], R20 ;  /* 0x00000c1406007985 */ /* 0x0003e8000c101904 */
[----:B------:R1:W-:Y:S04]  /*1fc0*/  ST.E desc[UR6][R6.64+0x10], R24 ;  /* 0x0000101806007985 */ /* 0x0003e8000c101906 */
[----:B------:R1:W-:Y:S04]  /*1fd0*/  ST.E desc[UR8][R6.64+0x14], R8 ;  /* 0x0000140806007985 */ /* 0x0003e8000c101908 */
[----:B------:R1:W-:Y:S04]  /*1fe0*/  ST.E desc[UR10][R6.64+0x18], R26 ;  /* 0x0000181a06007985 */ /* 0x0003e8000c10190a */
[----:B------:R1:W-:Y:S01]  /*1ff0*/  ST.E desc[UR12][R6.64+0x1c], R9 ;  /* 0x00001c0906007985 */ /* 0x0003e2000c10190c */
[----:B------:R-:W-:Y:S05]  /*2000*/  @P0 BRA `(.L_x_24) ;  /* 0xfffffff800400947 */ /* 0x000fea000383ffff */
.L_x_23:
[----:B------:R-:W-:Y:S05]  /*2010*/  BSYNC.RECONVERGENT B1 ;  /* 0x0000000000017941 */ /* 0x000fea0003800200 */
.L_x_22:
[----:B------:R-:W-:Y:S05]  /*2020*/  @!P1 BRA `(.L_x_21) ;  /* 0x0000000400e89947 */ /* 0x000fea0003800000 */
[----:B------:R-:W2:Y:S01]  /*2030*/  LDC R25, c[0x0][0x3ac] ;  /* 0x0000eb00ff197b82 */ /* 0x000ea20000000800 */
[----:B------:R-:W-:Y:S01]  /*2040*/  ISETP.GE.U32.AND P0, PT, R30, 0x4, PT ;  /* 0x000000041e00780c */ /* 0x000fe20003f06070 */
[----:B------:R-:W-:Y:S01]  /*2050*/  BSSY.RECONVERGENT B1, `(.L_x_25) ;  /* 0x0000040000017945 */ /* 0x000fe20003800200 */
[----:B--2---:R-:W-:-:S04]  /*2060*/  LOP3.LUT R28, R25, 0x3, RZ, 0xc0, !PT ;  /* 0x00000003191c7812 */ /* 0x004fc800078ec0ff */
[----:B------:R-:W-:-:S07]  /*2070*/  ISETP.NE.AND P1, PT, R28, RZ, PT ;  /* 0x000000ff1c00720c */ /* 0x000fce0003f25270 */
[----:B------:R-:W-:Y:S06]  /*2080*/  @!P0 BRA `(.L_x_26) ;  /* 0x0000000000f08947 */ /* 0x000fec0003800000 */
[C---:B0-----:R-:W-:Y:S01]  /*2090*/  R2UR UR4, R14.reuse ;  /* 0x000000000e0472ca */ /* 0x041fe200000e0000 */
[----:B-1----:R-:W-:Y:S01]  /*20a0*/  IMAD.WIDE.U32 R6, R11, 0x4, R4 ;  /* 0x000000040b067825 */ /* 0x002fe200078e0004 */
[C---:B------:R-:W-:Y:S02]  /*20b0*/  R2UR UR5, R15.reuse ;  /* 0x000000000f0572ca */ /* 0x040fe400000e0000 */
[----:B------:R-:W-:Y:S02]  /*20c0*/  R2UR UR6, R14 ;  /* 0x000000000e0672ca */ /* 0x000fe400000e0000 */
[----:B------:R-:W-:-:S09]  /*20d0*/  R2UR UR7, R15 ;  /* 0x000000000f0772ca */ /* 0x000fd200000e0000 */
[----:B------:R-:W2:Y:S04]  /*20e0*/  LD.E R9, desc[UR4][R6.64] ;  /* 0x0000000406097980 */ /* 0x000ea8000c101900 */
[----:B------:R-:W3:Y:S04]  /*20f0*/  LD.E R13, desc[UR6][R6.64+0x4] ;  /* 0x00000406060d7980 */ /* 0x000ee8000c101900 */
[----:B------:R-:W4:Y:S04]  /*2100*/  LD.E R21, desc[UR4][R6.64+0x8] ;  /* 0x0000080406157980 */ /* 0x000f28000c101900 */
[----:B------:R-:W5:Y:S01]  /*2110*/  LD.E R23, desc[UR6][R6.64+0xc] ;  /* 0x00000c0606177980 */ /* 0x000f62000c101900 */
[----:B------:R-:W-:Y:S01]  /*2120*/  IMAD.MOV.U32 R24, RZ, RZ, 0x3bbb989d ;  /* 0x3bbb989dff187424 */ /* 0x000fe200078e00ff */
[C---:B------:R-:W-:Y:S01]  /*2130*/  R2UR UR8, R14.reuse ;  /* 0x000000000e0872ca */ /* 0x040fe200000e0000 */
[----:B------:R-:W-:Y:S01]  /*2140*/  IMAD.MOV.U32 R27, RZ, RZ, 0x437c0000 ;  /* 0x437c0000ff1b7424 */ /* 0x000fe200078e00ff */
[----:B------:R-:W-:Y:S01]  /*2150*/  R2UR UR9, R15 ;  /* 0x000000000f0972ca */ /* 0x000fe200000e0000 */
[----:B------:R-:W-:Y:S01]  /*2160*/  VIADD R11, R11, 0x4 ;  /* 0x000000040b0b7836 */ /* 0x000fe20000000000 */
[----:B------:R-:W-:-:S02]  /*2170*/  R2UR UR10, R14 ;  /* 0x000000000e0a72ca */ /* 0x000fc400000e0000 */
[----:B------:R-:W-:Y:S01]  /*2180*/  R2UR UR11, R15 ;  /* 0x000000000f0b72ca */ /* 0x000fe200000e0000 */
[--C-:B--2---:R-:W-:Y:S01]  /*2190*/  FADD R9, R9, -R2.reuse ;  /* 0x8000000209097221 */ /* 0x104fe20000000000 */
[----:B---3--:R-:W-:-:S03]  /*21a0*/  FADD R13, R13, -R2 ;  /* 0x800000020d0d7221 */ /* 0x008fc60000000000 */
[-C--:B------:R-:W-:Y:S01]  /*21b0*/  FFMA.SAT R0, R9, R24.reuse, 0.5 ;  /* 0x3f00000009007423 */ /* 0x080fe20000002018 */
[--C-:B----4-:R-:W-:Y:S01]  /*21c0*/  FADD R21, R21, -R2.reuse ;  /* 0x8000000215157221 */ /* 0x110fe20000000000 */
[-C--:B------:R-:W-:Y:S02]  /*21d0*/  FFMA.SAT R10, R13, R24.reuse, 0.5 ;  /* 0x3f0000000d0a7423 */ /* 0x080fe40000002018 */
[-C--:B------:R-:W-:Y:S01]  /*21e0*/  FFMA.RM R0, R0, R27.reuse, 12582913 ;  /* 0x4b40000100007423 */ /* 0x080fe2000000401b */
[----:B-----5:R-:W-:Y:S01]  /*21f0*/  FADD R23, R23, -R2 ;  /* 0x8000000217177221 */ /* 0x020fe20000000000 */
[-C--:B------:R-:W-:Y:S01]  /*2200*/  FFMA.SAT R20, R21, R24.reuse, 0.5 ;  /* 0x3f00000015147423 */ /* 0x080fe20000002018 */
[-C--:B------:R-:W-:Y:S01]  /*2210*/  FFMA.RM R10, R10, R27.reuse, 12582913 ;  /* 0x4b4000010a0a7423 */ /* 0x080fe2000000401b */
[----:B------:R-:W-:Y:S01]  /*2220*/  FADD R8, R0, -12583039 ;  /* 0xcb40007f00087421 */ /* 0x000fe20000000000 */
[----:B------:R-:W-:Y:S01]  /*2230*/  FFMA.SAT R24, R23, R24, 0.5 ;  /* 0x3f00000017187423 */ /* 0x000fe20000002018 */
[-C--:B------:R-:W-:Y:S01]  /*2240*/  FFMA.RM R20, R20, R27.reuse, 12582913 ;  /* 0x4b40000114147423 */ /* 0x080fe2000000401b */
[----:B------:R-:W-:Y:S01]  /*2250*/  FADD R12, R10, -12583039 ;  /* 0xcb40007f0a0c7421 */ /* 0x000fe20000000000 */
[----:B------:R-:W-:Y:S01]  /*2260*/  FFMA R8, R9, 1.4426950216293334961, -R8 ;  /* 0x3fb8aa3b09087823 */ /* 0x000fe20000000808 */
[----:B------:R-:W-:Y:S01]  /*2270*/  FFMA.RM R24, R24, R27, 12582913 ;  /* 0x4b40000118187423 */ /* 0x000fe2000000401b */
[----:B------:R-:W-:Y:S01]  /*2280*/  FADD R22, R20, -12583039 ;  /* 0xcb40007f14167421 */ /* 0x000fe20000000000 */
[----:B------:R-:W-:Y:S01]  /*2290*/  FFMA R12, R13, 1.4426950216293334961, -R12 ;  /* 0x3fb8aa3b0d0c7823 */ /* 0x000fe2000000080c */
[----:B------:R-:W-:Y:S01]  /*22a0*/  FFMA R8, R9, 1.925963033500011079e-08, R8 ;  /* 0x32a5706009087823 */ /* 0x000fe20000000008 */
[----:B------:R-:W-:Y:S01]  /*22b0*/  FADD R26, R24, -12583039 ;  /* 0xcb40007f181a7421 */ /* 0x000fe20000000000 */
[----:B------:R-:W-:Y:S01]  /*22c0*/  FFMA R22, R21, 1.4426950216293334961, -R22 ;  /* 0x3fb8aa3b15167823 */ /* 0x000fe20000000816 */
[----:B------:R-:W-:Y:S01]  /*22d0*/  FFMA R12, R13, 1.925963033500011079e-08, R12 ;  /* 0x32a570600d0c7823 */ /* 0x000fe2000000000c */
[----:B------:R-:W0:Y:S01]  /*22e0*/  MUFU.EX2 R9, R8 ;  /* 0x0000000800097308 */ /* 0x000e220000000800 */
[----:B------:R-:W-:Y:S01]  /*22f0*/  FFMA R26, R23, 1.4426950216293334961, -R26 ;  /* 0x3fb8aa3b171a7823 */ /* 0x000fe2000000081a */
[----:B------:R-:W-:Y:S01]  /*2300*/  FFMA R22, R21, 1.925963033500011079e-08, R22 ;  /* 0x32a5706015167823 */ /* 0x000fe20000000016 */
[----:B------:R-:W-:Y:S01]  /*2310*/  SHF.L.U32 R10, R10, 0x17, RZ ;  /* 0x000000170a0a7819 */ /* 0x000fe200000006ff */
[----:B------:R-:W-:-:S02]  /*2320*/  IMAD.SHL.U32 R0, R0, 0x800000, RZ ;  /* 0x0080000000007824 */ /* 0x000fc400078e00ff */
[----:B------:R-:W-:Y:S01]  /*2330*/  FFMA R26, R23, 1.925963033500011079e-08, R26 ;  /* 0x32a57060171a7823 */ /* 0x000fe2000000001a */
[----:B------:R-:W-:Y:S01]  /*2340*/  IMAD.SHL.U32 R20, R20, 0x800000, RZ ;  /* 0x0080000014147824 */ /* 0x000fe200078e00ff */
[----:B------:R-:W1:Y:S01]  /*2350*/  MUFU.EX2 R13, R12 ;  /* 0x0000000c000d7308 */ /* 0x000e620000000800 */
[----:B------:R-:W-:-:S07]  /*2360*/  IMAD.SHL.U32 R24, R24, 0x800000, RZ ;  /* 0x0080000018187824 */ /* 0x000fce00078e00ff */
[----:B------:R-:W2:Y:S01]  /*2370*/  MUFU.EX2 R21, R22 ;  /* 0x0000001600157308 */ /* 0x000ea20000000800 */
[----:B0-----:R-:W-:-:S04]  /*2380*/  FMUL R0, R0, R9 ;  /* 0x0000000900007220 */ /* 0x001fc80000400000 */
[----:B------:R-:W-:Y:S01]  /*2390*/  FADD R3, R3, R0 ;  /* 0x0000000003037221 */ /* 0x000fe20000000000 */
[----:B------:R3:W-:Y:S02]  /*23a0*/  ST.E desc[UR4][R6.64], R0 ;  /* 0x0000000006007985 */ /* 0x0007e4000c101904 */
[----:B------:R-:W0:Y:S01]  /*23b0*/  MUFU.EX2 R23, R26 ;  /* 0x0000001a00177308 */ /* 0x000e220000000800 */
[----:B-1----:R-:W-:-:S04]  /*23c0*/  FMUL R10, R10, R13 ;  /* 0x0000000d0a0a7220 */ /* 0x002fc80000400000 */
[----:B------:R-:W-:Y:S01]  /*23d0*/  FADD R3, R3, R10 ;  /* 0x0000000a03037221 */ /* 0x000fe20000000000 */
[----:B------:R3:W-:Y:S01]  /*23e0*/  ST.E desc[UR6][R6.64+0x4], R10 ;  /* 0x0000040a06007985 */ /* 0x0007e2000c101906 */
[----:B--2---:R-:W-:-:S04]  /*23f0*/  FMUL R20, R20, R21 ;  /* 0x0000001514147220 */ /* 0x004fc80000400000 */
[----:B------:R-:W-:Y:S01]  /*2400*/  FADD R3, R3, R20 ;  /* 0x0000001403037221 */ /* 0x000fe20000000000 */
[----:B------:R3:W-:Y:S01]  /*2410*/  ST.E desc[UR8][R6.64+0x8], R20 ;  /* 0x0000081406007985 */ /* 0x0007e2000c101908 */
[----:B0-----:R-:W-:-:S04]  /*2420*/  FMUL R23, R24, R23 ;  /* 0x0000001718177220 */ /* 0x001fc80000400000 */
[----:B------:R-:W-:Y:S01]  /*2430*/  FADD R3, R3, R23 ;  /* 0x0000001703037221 */ /* 0x000fe20000000000 */
[----:B------:R3:W-:Y:S06]  /*2440*/  ST.E desc[UR10][R6.64+0xc], R23 ;  /* 0x00000c1706007985 */ /* 0x0007ec000c10190a */
.L_x_26:
[----:B------:R-:W-:Y:S05]  /*2450*/  BSYNC.RECONVERGENT B1 ;  /* 0x0000000000017941 */ /* 0x000fea0003800200 */
.L_x_25:
[----:B------:R-:W-:Y:S05]  /*2460*/  @!P1 BRA `(.L_x_21) ;  /* 0x0000000000d89947 */ /* 0x000fea0003800000 */
[----:B------:R-:W-:Y:S02]  /*2470*/  ISETP.NE.AND P0, PT, R28, 0x1, PT ;  /* 0x000000011c00780c */ /* 0x000fe40003f05270 */
[----:B------:R-:W-:-:S04]  /*2480*/  LOP3.LUT R25, R25, 0x1, RZ, 0xc0, !PT ;  /* 0x0000000119197812 */ /* 0x000fc800078ec0ff */
[----:B------:R-:W-:-:S07]  /*2490*/  ISETP.NE.U32.AND P1, PT, R25, 0x1, PT ;  /* 0x000000011900780c */ /* 0x000fce0003f25070 */
[----:B------:R-:W-:Y:S06]  /*24a0*/  @!P0 BRA `(.L_x_27) ;  /* 0x0000000000808947 */ /* 0x000fec0003800000 */
[C---:B0-----:R-:W-:Y:S01]  /*24b0*/  R2UR UR4, R14.reuse ;  /* 0x000000000e0472ca */ /* 0x041fe200000e0000 */
[----:B-1-3--:R-:W-:Y:S01]  /*24c0*/  IMAD.WIDE.U32 R6, R11, 0x4, R4 ;  /* 0x000000040b067825 */ /* 0x00afe200078e0004 */
[C---:B------:R-:W-:Y:S02]  /*24d0*/  R2UR UR5, R15.reuse ;  /* 0x000000000f0572ca */ /* 0x040fe400000e0000 */
[----:B------:R-:W-:Y:S02]  /*24e0*/  R2UR UR6, R14 ;  /* 0x000000000e0672ca */ /* 0x000fe400000e0000 */
[----:B------:R-:W-:-:S09]  /*24f0*/  R2UR UR7, R15 ;  /* 0x000000000f0772ca */ /* 0x000fd200000e0000 */
[----:B------:R-:W2:Y:S04]  /*2500*/  LD.E R9, desc[UR4][R6.64] ;  /* 0x0000000406097980 */ /* 0x000ea8000c101900 */
[----:B------:R-:W3:Y:S01]  /*2510*/  LD.E R13, desc[UR6][R6.64+0x4] ;  /* 0x00000406060d7980 */ /* 0x000ee2000c101900 */
[----:B------:R-:W-:Y:S02]  /*2520*/  IMAD.MOV.U32 R10, RZ, RZ, 0x3bbb989d ;  /* 0x3bbb989dff0a7424 */ /* 0x000fe400078e00ff */
[----:B------:R-:W-:Y:S02]  /*2530*/  IMAD.MOV.U32 R21, RZ, RZ, 0x437c0000 ;  /* 0x437c0000ff157424 */ /* 0x000fe400078e00ff */
[----:B------:R-:W-:Y:S02]  /*2540*/  VIADD R11, R11, 0x2 ;  /* 0x000000020b0b7836 */ /* 0x000fe40000000000 */
[--C-:B--2---:R-:W-:Y:S01]  /*2550*/  FADD R9, R9, -R2.reuse ;  /* 0x8000000209097221 */ /* 0x104fe20000000000 */
[----:B---3--:R-:W-:-:S03]  /*2560*/  FADD R13, R13, -R2 ;  /* 0x800000020d0d7221 */ /* 0x008fc60000000000 */
[-C--:B------:R-:W-:Y:S01]  /*2570*/  FFMA.SAT R0, R9, R10.reuse, 0.5 ;  /* 0x3f00000009007423 */ /* 0x080fe2000000200a */
[----:B------:R-:W-:-:S03]  /*2580*/  FFMA.SAT R10, R13, R10, 0.5 ;  /* 0x3f0000000d0a7423 */ /* 0x000fc6000000200a */
[-C--:B------:R-:W-:Y:S01]  /*2590*/  FFMA.RM R0, R0, R21.reuse, 12582913 ;  /* 0x4b40000100007423 */ /* 0x080fe20000004015 */
[----:B------:R-:W-:-:S03]  /*25a0*/  FFMA.RM R10, R10, R21, 12582913 ;  /* 0x4b4000010a0a7423 */ /* 0x000fc60000004015 */
[C---:B------:R-:W-:Y:S01]  /*25b0*/  FADD R8, R0.reuse, -12583039 ;  /* 0xcb40007f00087421 */ /* 0x040fe20000000000 */
[----:B------:R-:W-:Y:S01]  /*25c0*/  SHF.L.U32 R0, R0, 0x17, RZ ;  /* 0x0000001700007819 */ /* 0x000fe200000006ff */
[C---:B------:R-:W-:Y:S02]  /*25d0*/  FADD R12, R10.reuse, -12583039 ;  /* 0xcb40007f0a0c7421 */ /* 0x040fe40000000000 */
[----:B------:R-:W-:Y:S01]  /*25e0*/  FFMA R8, R9, 1.4426950216293334961, -R8 ;  /* 0x3fb8aa3b09087823 */ /* 0x000fe20000000808 */
[----:B------:R-:W-:Y:S02]  /*25f0*/  IMAD.SHL.U32 R10, R10, 0x800000, RZ ;  /* 0x008000000a0a7824 */ /* 0x000fe400078e00ff */
[----:B------:R-:W-:Y:S01]  /*2600*/  FFMA R12, R13, 1.4426950216293334961, -R12 ;  /* 0x3fb8aa3b0d0c7823 */ /* 0x000fe2000000080c */
[----:B------:R-:W-:-:S03]  /*2610*/  FFMA R8, R9, 1.925963033500011079e-08, R8 ;  /* 0x32a5706009087823 */ /* 0x000fc60000000008 */
[----:B------:R-:W-:Y:S01]  /*2620*/  FFMA R12, R13, 1.925963033500011079e-08, R12 ;  /* 0x32a570600d0c7823 */ /* 0x000fe2000000000c */
[----:B------:R-:W0:Y:S08]  /*2630*/  MUFU.EX2 R9, R8 ;  /* 0x0000000800097308 */ /* 0x000e300000000800 */
[----:B------:R-:W1:Y:S01]  /*2640*/  MUFU.EX2 R13, R12 ;  /* 0x0000000c000d7308 */ /* 0x000e620000000800 */
[----:B0-----:R-:W-:-:S04]  /*2650*/  FMUL R0, R0, R9 ;  /* 0x0000000900007220 */ /* 0x001fc80000400000 */
[----:B------:R-:W-:Y:S01]  /*2660*/  FADD R3, R3, R0 ;  /* 0x0000000003037221 */ /* 0x000fe20000000000 */
[----:B------:R2:W-:Y:S01]  /*2670*/  ST.E desc[UR4][R6.64], R0 ;  /* 0x0000000006007985 */ /* 0x0005e2000c101904 */
[----:B-1----:R-:W-:-:S04]  /*2680*/  FMUL R10, R10, R13 ;  /* 0x0000000d0a0a7220 */ /* 0x002fc80000400000 */
[----:B------:R-:W-:Y:S01]  /*2690*/  FADD R3, R3, R10 ;  /* 0x0000000a03037221 */ /* 0x000fe20000000000 */
[----:B------:R2:W-:Y:S06]  /*26a0*/  ST.E desc[UR6][R6.64+0x4], R10 ;  /* 0x0000040a06007985 */ /* 0x0005ec000c101906 */
.L_x_27:
[----:B------:R-:W-:Y:S05]  /*26b0*/  @P1 BRA `(.L_x_21) ;  /* 0x0000000000441947 */ /* 0x000fea0003800000 */
[----:B0-----:R-:W-:Y:S01]  /*26c0*/  R2UR UR4, R14 ;  /* 0x000000000e0472ca */ /* 0x001fe200000e0000 */
[----:B-123--:R-:W-:Y:S01]  /*26d0*/  IMAD.WIDE.U32 R6, R11, 0x4, R4 ;  /* 0x000000040b067825 */ /* 0x00efe200078e0004 */
[----:B------:R-:W-:-:S13]  /*26e0*/  R2UR UR5, R15 ;  /* 0x000000000f0572ca */ /* 0x000fda00000e0000 */
[----:B------:R-:W2:Y:S01]  /*26f0*/  LD.E R9, desc[UR4][R6.64] ;  /* 0x0000000406097980 */ /* 0x000ea2000c101900 */
[----:B------:R-:W-:Y:S02]  /*2700*/  IMAD.MOV.U32 R0, RZ, RZ, 0x3bbb989d ;  /* 0x3bbb989dff007424 */ /* 0x000fe400078e00ff */
[----:B------:R-:W-:Y:S02]  /*2710*/  IMAD.MOV.U32 R11, RZ, RZ, 0x437c0000 ;  /* 0x437c0000ff0b7424 */ /* 0x000fe400078e00ff */
[----:B--2---:R-:W-:-:S04]  /*2720*/  FADD R9, R9, -R2 ;  /* 0x8000000209097221 */ /* 0x004fc80000000000 */
[----:B------:R-:W-:-:S04]  /*2730*/  FFMA.SAT R0, R9, R0, 0.5 ;  /* 0x3f00000009007423 */ /* 0x000fc80000002000 */
[----:B------:R-:W-:-:S04]  /*2740*/  FFMA.RM R0, R0, R11, 12582913 ;  /* 0x4b40000100007423 */ /* 0x000fc8000000400b */
[C---:B------:R-:W-:Y:S01]  /*2750*/  FADD R2, R0.reuse, -12583039 ;  /* 0xcb40007f00027421 */ /* 0x040fe20000000000 */
[----:B------:R-:W-:-:S03]  /*2760*/  IMAD.SHL.U32 R0, R0, 0x800000, RZ ;  /* 0x0080000000007824 */ /* 0x000fc600078e00ff */
[----:B------:R-:W-:-:S04]  /*2770*/  FFMA R2, R9, 1.4426950216293334961, -R2 ;  /* 0x3fb8aa3b09027823 */ /* 0x000fc80000000802 */
[----:B------:R-:W-:-:S04]  /*2780*/  FFMA R2, R9, 1.925963033500011079e-08, R2 ;  /* 0x32a5706009027823 */ /* 0x000fc80000000002 */
[----:B------:R-:W0:Y:S02]  /*2790*/  MUFU.EX2 R9, R2 ;  /* 0x0000000200097308 */ /* 0x000e240000000800 */
[----:B0-----:R-:W-:-:S04]  /*27a0*/  FMUL R0, R0, R9 ;  /* 0x0000000900007220 */ /* 0x001fc80000400000 */
[----:B------:R-:W-:Y:S01]  /*27b0*/  FADD R3, R3, R0 ;  /* 0x0000000003037221 */ /* 0x000fe20000000000 */
[----:B------:R4:W-:Y:S06]  /*27c0*/  ST.E desc[UR4][R6.64], R0 ;  /* 0x0000000006007985 */ /* 0x0009ec000c101904 */
.L_x_21:
[----:B------:R-:W-:Y:S05]  /*27d0*/  BSYNC.RECONVERGENT B0 ;  /* 0x0000000000007941 */ /* 0x000fea0003800200 */
.L_x_20:
[----:B-123--:R-:W1:Y:S02]  /*27e0*/  LDC R23, c[0x0][0x3b0] ;  /* 0x0000ec00ff177b82 */ /* 0x00ee640000000800 */
[----:B-1----:R-:W-:-:S13]  /*27f0*/  ISETP.GE.AND P0, PT, R23, 0x1, PT ;  /* 0x000000011700780c */ /* 0x002fda0003f06270 */
[----:B------:R-:W-:Y:S05]  /*2800*/  @!P0 BRA `(.L_x_28) ;  /* 0x0000002000e88947 */ /* 0x000fea0003800000 */
[----:B------:R-:W1:Y:S02]  /*2810*/  LDC R20, c[0x0][0x3ac] ;  /* 0x0000eb00ff147b82 */ /* 0x000e640000000800 */
[----:B-1----:R-:W-:-:S13]  /*2820*/  ISETP.GE.AND P0, PT, R20, 0x1, PT ;  /* 0x000000011400780c */ /* 0x002fda0003f06270 */
[----:B------:R-:W-:Y:S05]  /*2830*/  @!P0 BRA `(.L_x_29) ;  /* 0x0000001c00708947 */ /* 0x000fea0003800000 */
[----:B------:R-:W-:Y:S01]  /*2840*/  IADD3 R22, P0, PT, R4, 0x10, RZ ;  /* 0x0000001004167810 */ /* 0x000fe20007f1e0ff */
[----:B------:R-:W-:Y:S01]  /*2850*/  BSSY.RECONVERGENT B2, `(.L_x_30) ;  /* 0x00001d9000027945 */ /* 0x000fe20003800200 */
[C---:B------:R-:W-:Y:S01]  /*2860*/  LOP3.LUT R21, R20.reuse, 0x7ffffff8, RZ, 0xc0, !PT ;  /* 0x7ffffff814157812 */ /* 0x040fe200078ec0ff */
[----:B------:R-:W-:Y:S01]  /*2870*/  IMAD.MOV.U32 R13, RZ, RZ, RZ ;  /* 0x000000ffff0d7224 */ /* 0x000fe200078e00ff */
[----:B------:R-:W-:Y:S01]  /*2880*/  SHF.L.U32 R23, R23, 0x3, RZ ;  /* 0x0000000317177819 */ /* 0x000fe200000006ff */
[----:B------:R-:W-:Y:S01]  /*2890*/  IMAD.X R12, RZ, RZ, R5, P0 ;  /* 0x000000ffff0c7224 */ /* 0x000fe200000e0605 */
[----:B------:R-:W-:Y:S01]  /*28a0*/  LOP3.LUT R20, R20, 0x7, RZ, 0xc0, !PT ;  /* 0x0000000714147812 */ /* 0x000fe200078ec0ff */
[----:B------:R-:W-:-:S07]  /*28b0*/  IMAD.MOV R2, RZ, RZ, -R21 ;  /* 0x000000ffff027224 */ /* 0x000fce00078e0a15 */
.L_x_67:
[----:B------:R-:W1:Y:S01]  /*28c0*/  LDCU UR4, c[0x0][0x3ac] ;  /* 0x00007580ff0477ac */ /* 0x000e620008000800 */
[----:B------:R-:W-:Y:S02]  /*28d0*/  IMAD.MOV.U32 R32, RZ, RZ, RZ ;  /* 0x000000ffff207224 */ /* 0x000fe400078e00ff */
[----:B------:R-:W-:Y:S01]  /*28e0*/  IMAD.MOV.U32 R8, RZ, RZ, RZ ;  /* 0x000000ffff087224 */ /* 0x000fe200078e00ff */
[----:B-1----:R-:W-:-:S09]  /*28f0*/  UISETP.GE.U32.AND UP0, UPT, UR4, 0x8, UPT ;  /* 0x000000080400788c */ /* 0x002fd2000bf06070 */
[----:B------:R-:W-:Y:S05]  /*2900*/  BRA.U !UP0, `(.L_x_31) ;  /* 0x0000000d08ac7547 */ /* 0x000fea000b800000 */
[----:B----4-:R-:W1:Y:S01]  /*2910*/  LDC R0, c[0x0][0x3b0] ;  /* 0x0000ec00ff007b82 */ /* 0x010e620000000800 */
[----:B------:R-:W2:Y:S01]  /*2920*/  LDCU.64 UR4, c[0x0][0x390] ;  /* 0x00007200ff0477ac */ /* 0x000ea20008000a00 */
[----:B------:R-:W-:Y:S01]  /*2930*/  IADD3 R34, P0, PT, R18, R13, RZ ;  /* 0x0000000d12227210 */ /* 0x000fe20007f1e0ff */
[----:B------:R-:W-:Y:S01]  /*2940*/  BSSY.RECONVERGENT B3, `(.L_x_32) ;  /* 0x00000e6000037945 */ /* 0x000fe20003800200 */
[----:B------:R-:W-:Y:S02]  /*2950*/  IMAD.MOV.U32 R32, RZ, RZ, RZ ;  /* 0x000000ffff207224 */ /* 0x000fe400078e00ff */
[----:B------:R-:W-:Y:S01]  /*2960*/  IADD3.X R7, PT, PT, RZ, R16, RZ, P0, !PT ;  /* 0x00000010ff077210 */ /* 0x000fe200007fe4ff */
[----:B------:R-:W-:Y:S02]  /*2970*/  IMAD.MOV.U32 R6, RZ, RZ, R22 ;  /* 0x000000ffff067224 */ /* 0x000fe400078e0016 */
[----:B------:R-:W-:Y:S01]  /*2980*/  IMAD.MOV.U32 R24, RZ, RZ, R2 ;  /* 0x000000ffff187224 */ /* 0x000fe200078e0002 */
[----:B--2---:R-:W-:-:S04]  /*2990*/  LEA R33, P0, R34, UR4, 0x2 ;  /* 0x0000000422217c11 */ /* 0x004fc8000f8010ff */
[----:B------:R-:W-:Y:S01]  /*29a0*/  LEA.HI.X R34, R34, UR5, R7, 0x2, P0 ;  /* 0x0000000522227c11 */ /* 0x000fe200080f1407 */
[----:B------:R-:W-:Y:S01]  /*29b0*/  IMAD.MOV.U32 R7, RZ, RZ, R12 ;  /* 0x000000ffff077224 */ /* 0x000fe200078e000c */
[C---:B-1----:R-:W-:Y:S01]  /*29c0*/  LEA R26, R0.reuse, R13, 0x1 ;  /* 0x0000000d001a7211 */ /* 0x042fe200078e08ff */
[----:B------:R-:W-:Y:S02]  /*29d0*/  IMAD.IADD R25, R13, 0x1, R0 ;  /* 0x000000010d197824 */ /* 0x000fe400078e0200 */
[C-C-:B------:R-:W-:Y:S02]  /*29e0*/  IMAD R27, R0.reuse, 0x3, R13.reuse ;  /* 0x00000003001b7824 */ /* 0x140fe400078e020d */
[C-C-:B------:R-:W-:Y:S02]  /*29f0*/  IMAD R28, R0.reuse, 0x4, R13.reuse ;  /* 0x00000004001c7824 */ /* 0x140fe400078e020d */
[C-C-:B------:R-:W-:Y:S02]  /*2a00*/  IMAD R29, R0.reuse, 0x5, R13.reuse ;  /* 0x00000005001d7824 */ /* 0x140fe400078e020d */
[----:B------:R-:W-:-:S02]  /*2a10*/  IMAD R30, R0, 0x6, R13 ;  /* 0x00000006001e7824 */ /* 0x000fc400078e020d */
[----:B------:R-:W-:-:S07]  /*2a20*/  IMAD R31, R0, 0x7, R13 ;  /* 0x00000007001f7824 */ /* 0x000fce00078e020d */
.L_x_49:
[----:B0-----:R-:W-:Y:S02]  /*2a30*/  R2UR UR4, R14 ;  /* 0x000000000e0472ca */ /* 0x001fe400000e0000 */
[----:B------:R-:W-:-:S13]  /*2a40*/  R2UR UR5, R15 ;  /* 0x000000000f0572ca */ /* 0x000fda00000e0000 */
[----:B------:R-:W2:Y:S01]  /*2a50*/  LD.E R0, desc[UR4][R6.64+-0x10] ;  /* 0xfffff00406007980 */ /* 0x000ea2000c101900 */
[----:B------:R-:W0:Y:S01]  /*2a60*/  MUFU.RCP R8, R3 ;  /* 0x0000000300087308 */ /* 0x000e220000001000 */
[----:B------:R-:W-:Y:S01]  /*2a70*/  BSSY.RECONVERGENT B4, `(.L_x_33) ;  /* 0x000000d000047945 */ /* 0x000fe20003800200 */
[----:B0-----:R-:W-:-:S04]  /*2a80*/  FFMA R9, R8, -R3, 1 ;  /* 0x3f80000008097423 */ /* 0x001fc80000000803 */
[----:B------:R-:W-:Y:S02]  /*2a90*/  FFMA R9, R8, R9, R8 ;  /* 0x0000000908097223 */ /* 0x000fe40000000008 */
[----:B--2---:R-:W0:Y:S02]  /*2aa0*/  FCHK P0, R0, R3 ;  /* 0x0000000300007302 */ /* 0x004e240000000000 */
[----:B------:R-:W-:-:S04]  /*2ab0*/  FFMA R8, R0, R9, RZ ;  /* 0x0000000900087223 */ /* 0x000fc800000000ff */
[----:B------:R-:W-:-:S04]  /*2ac0*/  FFMA R10, R8, -R3, R0 ;  /* 0x80000003080a7223 */ /* 0x000fc80000000000 */
[----:B------:R-:W-:Y:S01]  /*2ad0*/  FFMA R11, R9, R10, R8 ;  /* 0x0000000a090b7223 */ /* 0x000fe20000000008 */
[----:B------:R-:W-:Y:S02]  /*2ae0*/  IMAD.MOV.U32 R8, RZ, RZ, R33 ;  /* 0x000000ffff087224 */ /* 0x000fe400078e0021 */
[----:B------:R-:W-:Y:S01]  /*2af0*/  IMAD.MOV.U32 R9, RZ, RZ, R34 ;  /* 0x000000ffff097224 */ /* 0x000fe200078e0022 */
[----:B0-----:R-:W-:Y:S06]  /*2b00*/  @!P0 BRA `(.L_x_34) ;  /* 0x00000000000c8947 */ /* 0x001fec0003800000 */
[----:B------:R-:W-:-:S07]  /*2b10*/  MOV R10, 0x2b30 ;  /* 0x00002b30000a7802 */ /* 0x000fce0000000f00 */
[----:B------:R-:W-:Y:S05]  /*2b20*/  CALL.REL.NOINC `($__internal_1_$__cuda_sm3x_div_rn_noftz_f32_slowpath) ;  /* 0x0000002000947944 */ /* 0x000fea0003c00000 */
[----:B------:R-:W-:-:S07]  /*2b30*/  IMAD.MOV.U32 R11, RZ, RZ, R35 ;  /* 0x000000ffff0b7224 */ /* 0x000fce00078e0023 */
.L_x_34:
[----:B------:R-:W-:Y:S05]  /*2b40*/  BSYNC.RECONVERGENT B4 ;  /* 0x0000000000047941 */ /* 0x000fea0003800200 */
.L_x_33:
[C---:B------:R-:W-:Y:S02]  /*2b50*/  R2UR UR6, R14.reuse ;  /* 0x000000000e0672ca */ /* 0x040fe400000e0000 */
[C---:B------:R-:W-:Y:S02]  /*2b60*/  R2UR UR7, R15.reuse ;  /* 0x000000000f0772ca */ /* 0x040fe400000e0000 */
[----:B------:R-:W-:Y:S02]  /*2b70*/  R2UR UR4, R14 ;  /* 0x000000000e0472ca */ /* 0x000fe400000e0000 */
[----:B------:R-:W-:-:S09]  /*2b80*/  R2UR UR5, R15 ;  /* 0x000000000f0572ca */ /* 0x000fd200000e0000 */
[----:B------:R-:W2:Y:S04]  /*2b90*/  LD.E R37, desc[UR6][R6.64+-0xc] ;  /* 0xfffff40606257980 */ /* 0x000ea8000c101900 */
[----:B------:R-:W3:Y:S01]  /*2ba0*/  LDG.E R33, desc[UR4][R8.64] ;  /* 0x0000000408217981 */ /* 0x000ee2000c1e1900 */
[----:B------:R-:W0:Y:S01]  /*2bb0*/  MUFU.RCP R0, R3 ;  /* 0x0000000300007308 */ /* 0x000e220000001000 */
[----:B------:R-:W-:Y:S01]  /*2bc0*/  BSSY.RECONVERGENT B4, `(.L_x_35) ;  /* 0x000000c000047945 */ /* 0x000fe20003800200 */
[----:B0-----:R-:W-:-:S04]  /*2bd0*/  FFMA R35, R0, -R3, 1 ;  /* 0x3f80000000237423 */ /* 0x001fc80000000803 */
[----:B------:R-:W-:Y:S02]  /*2be0*/  FFMA R0, R0, R35, R0 ;  /* 0x0000002300007223 */ /* 0x000fe40000000000 */
[----:B--2---:R-:W0:Y:S02]  /*2bf0*/  FCHK P0, R37, R3 ;  /* 0x0000000325007302 */ /* 0x004e240000000000 */
[----:B------:R-:W-:Y:S01]  /*2c00*/  FFMA R10, R0, R37, RZ ;  /* 0x00000025000a7223 */ /* 0x000fe200000000ff */
[----:B---3--:R-:W-:-:S03]  /*2c10*/  FFMA R32, R33, R11, R32 ;  /* 0x0000000b21207223 */ /* 0x008fc60000000020 */
[----:B------:R-:W-:-:S04]  /*2c20*/  FFMA R35, R10, -R3, R37 ;  /* 0x800000030a237223 */ /* 0x000fc80000000025 */
[----:B------:R-:W-:Y:S01]  /*2c30*/  FFMA R35, R0, R35, R10 ;  /* 0x0000002300237223 */ /* 0x000fe2000000000a */
[----:B0-----:R-:W-:Y:S06]  /*2c40*/  @!P0 BRA `(.L_x_36) ;  /* 0x00000000000c8947 */ /* 0x001fec0003800000 */
[----:B------:R-:W-:Y:S01]  /*2c50*/  IMAD.MOV.U32 R0, RZ, RZ, R37 ;  /* 0x000000ffff007224 */ /* 0x000fe200078e0025 */
[----:B------:R-:W-:-:S07]  /*2c60*/  MOV R10, 0x2c80 ;  /* 0x00002c80000a7802 */ /* 0x000fce0000000f00 */
[----:B------:R-:W-:Y:S05]  /*2c70*/  CALL.REL.NOINC `($__internal_1_$__cuda_sm3x_div_rn_noftz_f32_slowpath) ;  /* 0x0000002000407944 */ /* 0x000fea0003c00000 */
.L_x_36:
[----:B------:R-:W-:Y:S05]  /*2c80*/  BSYNC.RECONVERGENT B4 ;  /* 0x0000000000047941 */ /* 0x000fea0003800200 */
.L_x_35:
[----:B------:R-:W-:Y:S01]  /*2c90*/  R2UR UR8, R14 ;  /* 0x000000000e0872ca */ /* 0x000fe200000e0000 */
[----:B------:R-:W0:Y:S01]  /*2ca0*/  LDCU.64 UR4, c[0x0][0x390] ;  /* 0x00007200ff0477ac */ /* 0x000e220008000a00 */
[C---:B------:R-:W-:Y:S02]  /*2cb0*/  R2UR UR9, R15.reuse ;  /* 0x000000000f0972ca */ /* 0x040fe400000e0000 */
[----:B------:R-:W-:Y:S02]  /*2cc0*/  IADD3 R0, P0, PT, R18, R25, RZ ;  /* 0x0000001912007210 */ /* 0x000fe40007f1e0ff */
[----:B------:R-:W-:Y:S02]  /*2cd0*/  R2UR UR6, R14 ;  /* 0x000000000e0672ca */ /* 0x000fe400000e0000 */
[----:B------:R-:W-:Y:S02]  /*2ce0*/  R2UR UR7, R15 ;  /* 0x000000000f0772ca */ /* 0x000fe400000e0000 */
[----:B------:R-:W-:-:S05]  /*2cf0*/  IADD3.X R11, PT, PT, RZ, R16, RZ, P0, !PT ;  /* 0x00000010ff0b7210 */ /* 0x000fca00007fe4ff */
[----:B------:R-:W2:Y:S01]  /*2d00*/  LD.E R36, desc[UR8][R6.64+-0x8] ;  /* 0xfffff80806247980 */ /* 0x000ea2000c101900 */
[----:B0-----:R-:W-:-:S04]  /*2d10*/  LEA R10, P0, R0, UR4, 0x2 ;  /* 0x00000004000a7c11 */ /* 0x001fc8000f8010ff */
[----:B------:R-:W-:-:S06]  /*2d20*/  LEA.HI.X R11, R0, UR5, R11, 0x2, P0 ;  /* 0x00000005000b7c11 */ /* 0x000fcc00080f140b */
[----:B------:R-:W3:Y:S01]  /*2d30*/  LDG.E R11, desc[UR6][R10.64] ;  /* 0x000000060a0b7981 */ /* 0x000ee2000c1e1900 */
        /* <DEDUP_REMOVED lines=8> */
[----:B---3--:R-:W-:Y:S01]  /*2dc0*/  FFMA R32, R11, R35, R32 ;  /* 0x000000230b207223 */ /* 0x008fe20000000020 */
[----:B0-----:R-:W-:Y:S06]  /*2dd0*/  @!P0 BRA `(.L_x_38) ;  /* 0x0000000000108947 */ /* 0x001fec0003800000 */
[----:B------:R-:W-:Y:S01]  /*2de0*/  IMAD.MOV.U32 R0, RZ, RZ, R36 ;  /* 0x000000ffff007224 */ /* 0x000fe200078e0024 */
[----:B------:R-:W-:-:S07]  /*2df0*/  MOV R10, 0x2e10 ;  /* 0x00002e10000a7802 */ /* 0x000fce0000000f00 */
[----:B------:R-:W-:Y:S05]  /*2e00*/  CALL.REL.NOINC `($__internal_1_$__cuda_sm3x_div_rn_noftz_f32_slowpath) ;  /* 0x0000001c00dc7944 */ /* 0x000fea0003c00000 */
[----:B------:R-:W-:-:S07]  /*2e10*/  IMAD.MOV.U32 R33, RZ, RZ, R35 ;  /* 0x000000ffff217224 */ /* 0x000fce00078e0023 */
.L_x_38:
[----:B------:R-:W-:Y:S05]  /*2e20*/  BSYNC.RECONVERGENT B4 ;  /* 0x0000000000047941 */ /* 0x000fea0003800200 */
.L_x_37:
[----:B------:R-:W-:Y:S01]  /*2e30*/  R2UR UR8, R14 ;  /* 0x000000000e0872ca */ /* 0x000fe200000e0000 */
[----:B------:R-:W0:Y:S01]  /*2e40*/  LDCU.64 UR4, c[0x0][0x390] ;  /* 0x00007200ff0477ac */ /* 0x000e220008000a00 */
[C---:B------:R-:W-:Y:S02]  /*2e50*/  R2UR UR9, R15.reuse ;  /* 0x000000000f0972ca */ /* 0x040fe400000e0000 */
[----:B------:R-:W-:Y:S02]  /*2e60*/  IADD3 R0, P0, PT, R18, R26, RZ ;  /* 0x0000001a12007210 */ /* 0x000fe40007f1e0ff */
[----:B------:R-:W-:Y:S02]  /*2e70*/  R2UR UR6, R14 ;  /* 0x000000000e0672ca */ /* 0x000fe400000e0000 */
[----:B------:R-:W-:Y:S01]  /*2e80*/  R2UR UR7, R15 ;  /* 0x000000000f0772ca */ /* 0x000fe200000e0000 */
[----:B------:R-:W-:-:S06]  /*2e90*/  IMAD.X R11, RZ, RZ, R16, P0 ;  /* 0x000000ffff0b7224 */ /* 0x000fcc00000e0610 */
        /* <DEDUP_REMOVED lines=17> */
.L_x_40:
[----:B------:R-:W-:Y:S05]  /*2fb0*/  BSYNC.RECONVERGENT B4 ;  /* 0x0000000000047941 */ /* 0x000fea0003800200 */
.L_x_39:
        /* <DEDUP_REMOVED lines=21> */
[----:B------:R-:W-:Y:S02]  /*3110*/  MOV R0, R36 ;  /* 0x0000002400007202 */ /* 0x000fe40000000f00 */
[----:B------:R-:W-:-:S07]  /*3120*/  MOV R10, 0x3140 ;  /* 0x00003140000a7802 */ /* 0x000fce0000000f00 */
[----:B------:R-:W-:Y:S05]  /*3130*/  CALL.REL.NOINC `($__internal_1_$__cuda_sm3x_div_rn_noftz_f32_slowpath) ;  /* 0x0000001c00107944 */ /* 0x000fea0003c00000 */
[----:B------:R-:W-:-:S07]  /*3140*/  IMAD.MOV.U32 R33, RZ, RZ, R35 ;  /* 0x000000ffff217224 */ /* 0x000fce00078e0023 */
.L_x_42:
[----:B------:R-:W-:Y:S05]  /*3150*/  BSYNC.RECONVERGENT B4 ;  /* 0x0000000000047941 */ /* 0x000fea0003800200 */
.L_x_41:
        /* <DEDUP_REMOVED lines=24> */
.L_x_44:
[----:B------:R-:W-:Y:S05]  /*32e0*/  BSYNC.RECONVERGENT B4 ;  /* 0x0000000000047941 */ /* 0x000fea0003800200 */
.L_x_43:
        /* <DEDUP_REMOVED lines=24> */
[----:B------:R-:W-:-:S07]  /*3470*/  MOV R33, R35 ;  /* 0x0000002300217202 */ /* 0x000fce0000000f00 */
.L_x_46:
[----:B------:R-:W-:Y:S05]  /*3480*/  BSYNC.RECONVERGENT B4 ;  /* 0x0000000000047941 */ /* 0x000fea0003800200 */
.L_x_45:
        /* <DEDUP_REMOVED lines=24> */
.L_x_48:
[----:B------:R-:W-:Y:S05]  /*3610*/  BSYNC.RECONVERGENT B4 ;  /* 0x0000000000047941 */ /* 0x000fea0003800200 */
.L_x_47:
[----:B------:R-:W0:Y:S01]  /*3620*/  LDCU.64 UR4, c[0x0][0x390] ;  /* 0x00007200ff0477ac */ /* 0x000e220008000a00 */
[----:B------:R-:W-:Y:S02]  /*3630*/  IADD3 R0, P0, PT, R18, R31, RZ ;  /* 0x0000001f12007210 */ /* 0x000fe40007f1e0ff */
[----:B------:R-:W-:Y:S02]  /*3640*/  R2UR UR6, R14 ;  /* 0x000000000e0672ca */ /* 0x000fe400000e0000 */
[----:B------:R-:W-:Y:S01]  /*3650*/  R2UR UR7, R15 ;  /* 0x000000000f0772ca */ /* 0x000fe200000e0000 */
[----:B------:R-:W-:Y:S01]  /*3660*/  IMAD.X R11, RZ, RZ, R16, P0 ;  /* 0x000000ffff0b7224 */ /* 0x000fe200000e0610 */
[----:B0-----:R-:W-:-:S04]  /*3670*/  LEA R10, P0, R0, UR4, 0x2 ;  /* 0x00000004000a7c11 */ /* 0x001fc8000f8010ff */
[----:B------:R-:W-:-:S07]  /*3680*/  LEA.HI.X R11, R0, UR5, R11, 0x2, P0 ;  /* 0x00000005000b7c11 */ /* 0x000fce00080f140b */
[----:B------:R-:W2:Y:S01]  /*3690*/  LDG.E R11, desc[UR6][R10.64] ;  /* 0x000000060a0b7981 */ /* 0x000ea2000c1e1900 */
[----:B------:R-:W-:Y:S01]  /*36a0*/  IADD3 R6, P0, PT, R6, 0x20, RZ ;  /* 0x0000002006067810 */ /* 0x000fe20007f1e0ff */
[----:B------:R-:W-:Y:S01]  /*36b0*/  VIADD R24, R24, 0x8 ;  /* 0x0000000818187836 */ /* 0x000fe20000000000 */
[C---:B------:R-:W-:Y:S01]  /*36c0*/  IADD3 R29, PT, PT, R23.reuse, R29, RZ ;  /* 0x0000001d171d7210 */ /* 0x040fe20007ffe0ff */
[----:B------:R-:W-:-:S04]  /*36d0*/  IMAD.WIDE.U32 R8, R23, 0x4, R8 ;  /* 0x0000000417087825 */ /* 0x000fc800078e0008 */
[----:B------:R-:W-:Y:S01]  /*36e0*/  IMAD.X R7, RZ, RZ, R7, P0 ;  /* 0x000000ffff077224 */ /* 0x000fe200000e0607 */
[----:B------:R-:W-:Y:S01]  /*36f0*/  ISETP.NE.AND P0, PT, R24, RZ, PT ;  /* 0x000000ff1800720c */ /* 0x000fe20003f05270 */
[----:B------:R-:W-:Y:S01]  /*3700*/  IMAD.MOV.U32 R34, RZ, RZ, R9 ;  /* 0x000000ffff227224 */ /* 0x000fe200078e0009 */
[----:B------:R-:W-:Y:S01]  /*3710*/  MOV R33, R8 ;  /* 0x0000000800217202 */ /* 0x000fe20000000f00 */
[C---:B------:R-:W-:Y:S02]  /*3720*/  IMAD.IADD R25, R23.reuse, 0x1, R25 ;  /* 0x0000000117197824 */ /* 0x040fe400078e0219 */
[C---:B------:R-:W-:Y:S02]  /*3730*/  IMAD.IADD R26, R23.reuse, 0x1, R26 ;  /* 0x00000001171a7824 */ /* 0x040fe400078e021a */
[C---:B------:R-:W-:Y:S02]  /*3740*/  IMAD.IADD R27, R23.reuse, 0x1, R27 ;  /* 0x00000001171b7824 */ /* 0x040fe400078e021b */
[----:B------:R-:W-:-:S02]  /*3750*/  IMAD.IADD R28, R23, 0x1, R28 ;  /* 0x00000001171c7824 */ /* 0x000fc400078e021c */
[C---:B------:R-:W-:Y:S02]  /*3760*/  IMAD.IADD R30, R23.reuse, 0x1, R30 ;  /* 0x00000001171e7824 */ /* 0x040fe400078e021e */
[----:B------:R-:W-:Y:S02]  /*3770*/  IMAD.IADD R31, R23, 0x1, R31 ;  /* 0x00000001171f7824 */ /* 0x000fe400078e021f */
[----:B--2---:R-:W-:Y:S01]  /*3780*/  FFMA R32, R11, R35, R32 ;  /* 0x000000230b207223 */ /* 0x004fe20000000020 */
[----:B------:R-:W-:Y:S06]  /*3790*/  @P0 BRA `(.L_x_49) ;  /* 0xfffffff000a40947 */ /* 0x000fec000383ffff */
[----:B------:R-:W-:Y:S05]  /*37a0*/  BSYNC.RECONVERGENT B3 ;  /* 0x0000000000037941 */ /* 0x000fea0003800200 */
.L_x_32:
[----:B------:R-:W-:-:S07]  /*37b0*/  IMAD.MOV.U32 R8, RZ, RZ, R21 ;  /* 0x000000ffff087224 */ /* 0x000fce00078e0015 */
.L_x_31:
[----:B------:R-:W-:-:S13]  /*37c0*/  ISETP.NE.AND P0, PT, R20, RZ, PT ;  /* 0x000000ff1400720c */ /* 0x000fda0003f05270 */
[----:B------:R-:W-:Y:S05]  /*37d0*/  @!P0 BRA `(.L_x_50) ;  /* 0x0000000c00508947 */ /* 0x000fea0003800000 */
[----:B----4-:R-:W-:-:S05]  /*37e0*/  VIADD R0, R20, 0xffffffff ;  /* 0xffffffff14007836 */ /* 0x010fca0000000000 */
[----:B------:R-:W-:-:S13]  /*37f0*/  ISETP.GE.U32.AND P0, PT, R0, 0x3, PT ;  /* 0x000000030000780c */ /* 0x000fda0003f06070 */
[----:B------:R-:W-:Y:S05]  /*3800*/  @!P0 BRA `(.L_x_51) ;  /* 0x0000000400c88947 */ /* 0x000fea0003800000 */
[----:B0-----:R-:W-:Y:S01]  /*3810*/  R2UR UR4, R14 ;  /* 0x000000000e0472ca */ /* 0x001fe200000e0000 */
[----:B------:R-:W-:Y:S01]  /*3820*/  IMAD.WIDE.U32 R6, R8, 0x4, R4 ;  /* 0x0000000408067825 */ /* 0x000fe200078e0004 */
        /* <DEDUP_REMOVED lines=10> */
[----:B0-----:R-:W-:Y:S06]  /*38d0*/  @!P0 BRA `(.L_x_53) ;  /* 0x0000000000108947 */ /* 0x001fec0003800000 */
[----:B------:R-:W-:Y:S01]  /*38e0*/  IMAD.MOV.U32 R0, RZ, RZ, R24 ;  /* 0x000000ffff007224 */ /* 0x000fe200078e0018 */
[----:B------:R-:W-:-:S07]  /*38f0*/  MOV R10, 0x3910 ;  /* 0x00003910000a7802 */ /* 0x000fce0000000f00 */
[----:B------:R-:W-:Y:S05]  /*3900*/  CALL.REL.NOINC `($__internal_1_$__cuda_sm3x_div_rn_noftz_f32_slowpath) ;  /* 0x00000014001c7944 */ /* 0x000fea0003c00000 */
[----:B------:R-:W-:-:S07]  /*3910*/  MOV R25, R35 ;  /* 0x0000002300197202 */ /* 0x000fce0000000f00 */
.L_x_53:
[----:B------:R-:W-:Y:S05]  /*3920*/  BSYNC.RECONVERGENT B3 ;  /* 0x0000000000037941 */ /* 0x000fea0003800200 */
.L_x_52:
[----:B------:R-:W0:Y:S01]  /*3930*/  LDCU UR4, c[0x0][0x3b0] ;  /* 0x00007600ff0477ac */ /* 0x000e220008000800 */
[----:B------:R-:W-:Y:S02]  /*3940*/  R2UR UR8, R14 ;  /* 0x000000000e0872ca */ /* 0x000fe400000e0000 */
[C---:B------:R-:W-:Y:S01]  /*3950*/  R2UR UR9, R15.reuse ;  /* 0x000000000f0972ca */ /* 0x040fe200000e0000 */
[----:B------:R-:W1:Y:S01]  /*3960*/  LDCU.64 UR6, c[0x0][0x390] ;  /* 0x00007200ff0677ac */ /* 0x000e620008000a00 */
[----:B------:R-:W-:-:S11]  /*3970*/  R2UR UR5, R15 ;  /* 0x000000000f0572ca */ /* 0x000fd600000e0000 */
[----:B------:R-:W2:Y:S01]  /*3980*/  LD.E R29, desc[UR8][R6.64+0x4] ;  /* 0x00000408061d7980 */ /* 0x000ea2000c101900 */
[----:B0-----:R-:W-:Y:S01]  /*3990*/  IMAD R9, R8, UR4, R13 ;  /* 0x0000000408097c24 */ /* 0x001fe2000f8e020d */
[----:B------:R-:W-:-:S04]  /*39a0*/  R2UR UR4, R14 ;  /* 0x000000000e0472ca */ /* 0x000fc800000e0000 */
[----:B------:R-:W-:-:S05]  /*39b0*/  IADD3 R0, P0, PT, R18, R9, RZ ;  /* 0x0000000912007210 */ /* 0x000fca0007f1e0ff */
[----:B------:R-:W-:Y:S01]  /*39c0*/  IMAD.X R11, RZ, RZ, R16, P0 ;  /* 0x000000ffff0b7224 */ /* 0x000fe200000e0610 */
[----:B-1----:R-:W-:-:S04]  /*39d0*/  LEA R10, P0, R0, UR6, 0x2 ;  /* 0x00000006000a7c11 */ /* 0x002fc8000f8010ff */
        /* <DEDUP_REMOVED lines=16> */
.L_x_55:
[----:B------:R-:W-:Y:S05]  /*3ae0*/  BSYNC.RECONVERGENT B3 ;  /* 0x0000000000037941 */ /* 0x000fea0003800200 */
.L_x_54:
[----:B------:R-:W0:Y:S01]  /*3af0*/  LDCU UR4, c[0x0][0x3b0] ;  /* 0x00007600ff0477ac */ /* 0x000e220008000800 */
[----:B------:R-:W-:Y:S02]  /*3b00*/  R2UR UR8, R14 ;  /* 0x000000000e0872ca */ /* 0x000fe400000e0000 */
[C---:B------:R-:W-:Y:S01]  /*3b10*/  R2UR UR9, R15.reuse ;  /* 0x000000000f0972ca */ /* 0x040fe200000e0000 */
[----:B------:R-:W1:Y:S01]  /*3b20*/  LDCU.64 UR6, c[0x0][0x390] ;  /* 0x00007200ff0677ac */ /* 0x000e620008000a00 */
[----:B------:R-:W-:-:S11]  /*3b30*/  R2UR UR5, R15 ;  /* 0x000000000f0572ca */ /* 0x000fd600000e0000 */
[----:B------:R-:W2:Y:S01]  /*3b40*/  LD.E R29, desc[UR8][R6.64+0x8] ;  /* 0x00000808061d7980 */ /* 0x000ea2000c101900 */
[----:B0-----:R-:W-:Y:S01]  /*3b50*/  VIADD R9, R9, UR4 ;  /* 0x0000000409097c36 */ /* 0x001fe20008000000 */
        /* <DEDUP_REMOVED lines=20> */
.L_x_57:
[----:B------:R-:W-:Y:S05]  /*3ca0*/  BSYNC.RECONVERGENT B3 ;  /* 0x0000000000037941 */ /* 0x000fea0003800200 */
.L_x_56:
        /* <DEDUP_REMOVED lines=27> */
.L_x_59:
[----:B------:R-:W-:Y:S05]  /*3e60*/  BSYNC.RECONVERGENT B3 ;  /* 0x0000000000037941 */ /* 0x000fea0003800200 */
.L_x_58:
[----:B------:R-:W0:Y:S01]  /*3e70*/  LDCU UR4, c[0x0][0x3b0] ;  /* 0x00007600ff0477ac */ /* 0x000e220008000800 */
[----:B------:R-:W-:Y:S01]  /*3e80*/  R2UR UR5, R15 ;  /* 0x000000000f0572ca */ /* 0x000fe200000e0000 */
[----:B------:R-:W1:Y:S01]  /*3e90*/  LDCU.64 UR6, c[0x0][0x390] ;  /* 0x00007200ff0677ac */ /* 0x000e620008000a00 */
[----:B0-----:R-:W-:Y:S02]  /*3ea0*/  IADD3 R9, PT, PT, R9, UR4, RZ ;  /* 0x0000000409097c10 */ /* 0x001fe4000fffe0ff */
[----:B------:R-:W-:Y:S02]  /*3eb0*/  R2UR UR4, R14 ;  /* 0x000000000e0472ca */ /* 0x000fe400000e0000 */
[----:B------:R-:W-:-:S05]  /*3ec0*/  IADD3 R9, P0, PT, R18, R9, RZ ;  /* 0x0000000912097210 */ /* 0x000fca0007f1e0ff */
[----:B------:R-:W-:Y:S01]  /*3ed0*/  IMAD.X R0, RZ, RZ, R16, P0 ;  /* 0x000000ffff007224 */ /* 0x000fe200000e0610 */
[----:B-1----:R-:W-:-:S04]  /*3ee0*/  LEA R6, P0, R9, UR6, 0x2 ;  /* 0x0000000609067c11 */ /* 0x002fc8000f8010ff */
[----:B------:R-:W-:-:S06]  /*3ef0*/  LEA.HI.X R7, R9, UR7, R0, 0x2, P0 ;  /* 0x0000000709077c11 */ /* 0x000fcc00080f1400 */
[----:B------:R-:W2:Y:S01]  /*3f00*/  LDG.E R7, desc[UR4][R6.64] ;  /* 0x0000000406077981 */ /* 0x000ea2000c1e1900 */
[----:B------:R-:W-:Y:S02]  /*3f10*/  VIADD R8, R8, 0x4 ;  /* 0x0000000408087836 */ /* 0x000fe40000000000 */
[----:B--2---:R-:W-:-:S07]  /*3f20*/  FFMA R32, R7, R27, R32 ;  /* 0x0000001b07207223 */ /* 0x004fce0000000020 */
.L_x_51:
[----:B------:R-:W1:Y:S02]  /*3f30*/  LDCU UR4, c[0x0][0x3ac] ;  /* 0x00007580ff0477ac */ /* 0x000e640008000800 */
[----:B-1----:R-:W-:-:S09]  /*3f40*/  ULOP3.LUT UP0, UR4, UR4, 0x3, URZ, 0xc0, !UPT ;  /* 0x0000000304047892 */ /* 0x002fd2000f80c0ff */
[----:B------:R-:W-:Y:S05]  /*3f50*/  BRA.U !UP0, `(.L_x_50) ;  /* 0x0000000508707547 */ /* 0x000fea000b800000 */
[----:B------:R-:W-:-:S09]  /*3f60*/  UISETP.NE.AND UP0, UPT, UR4, 0x1, UPT ;  /* 0x000000010400788c */ /* 0x000fd2000bf05270 */
[----:B------:R-:W-:Y:S05]  /*3f70*/  BRA.U !UP0, `(.L_x_60) ;  /* 0x0000000108e87547 */ /* 0x000fea000b800000 */
        /* <DEDUP_REMOVED lines=16> */
[----:B------:R-:W-:-:S07]  /*4080*/  IMAD.MOV.U32 R25, RZ, RZ, R35 ;  /* 0x000000ffff197224 */ /* 0x000fce00078e0023 */
.L_x_62:
[----:B------:R-:W-:Y:S05]  /*4090*/  BSYNC.RECONVERGENT B3 ;  /* 0x0000000000037941 */ /* 0x000fea0003800200 */
.L_x_61:
        /* <DEDUP_REMOVED lines=27> */
.L_x_64:
[----:B------:R-:W-:Y:S05]  /*4250*/  BSYNC.RECONVERGENT B3 ;  /* 0x0000000000037941 */ /* 0x000fea0003800200 */
.L_x_63:
[----:B------:R-:W0:Y:S01]  /*4260*/  LDCU UR4, c[0x0][0x3b0] ;  /* 0x00007600ff0477ac */ /* 0x000e220008000800 */
[----:B------:R-:W-:Y:S01]  /*4270*/  R2UR UR5, R15 ;  /* 0x000000000f0572ca */ /* 0x000fe200000e0000 */
[----:B------:R-:W1:Y:S01]  /*4280*/  LDCU.64 UR6, c[0x0][0x390] ;  /* 0x00007200ff0677ac */ /* 0x000e620008000a00 */
[----:B0-----:R-:W-:Y:S01]  /*4290*/  VIADD R9, R9, UR4 ;  /* 0x0000000409097c36 */ /* 0x001fe20008000000 */
[----:B------:R-:W-:-:S04]  /*42a0*/  R2UR UR4, R14 ;  /* 0x000000000e0472ca */ /* 0x000fc800000e0000 */
[----:B------:R-:W-:-:S05]  /*42b0*/  IADD3 R9, P0, PT, R18, R9, RZ ;  /* 0x0000000912097210 */ /* 0x000fca0007f1e0ff */
[----:B------:R-:W-:Y:S01]  /*42c0*/  IMAD.X R0, RZ, RZ, R16, P0 ;  /* 0x000000ffff007224 */ /* 0x000fe200000e0610 */
[----:B-1----:R-:W-:-:S04]  /*42d0*/  LEA R6, P0, R9, UR6, 0x2 ;  /* 0x0000000609067c11 */ /* 0x002fc8000f8010ff */
[----:B------:R-:W-:-:S06]  /*42e0*/  LEA.HI.X R7, R9, UR7, R0, 0x2, P0 ;  /* 0x0000000709077c11 */ /* 0x000fcc00080f1400 */
[----:B------:R-:W2:Y:S01]  /*42f0*/  LDG.E R7, desc[UR4][R6.64] ;  /* 0x0000000406077981 */ /* 0x000ea2000c1e1900 */
[----:B------:R-:W-:Y:S02]  /*4300*/  VIADD R8, R8, 0x2 ;  /* 0x0000000208087836 */ /* 0x000fe40000000000 */
[----:B--2---:R-:W-:-:S07]  /*4310*/  FFMA R32, R7, R27, R32 ;  /* 0x0000001b07207223 */ /* 0x004fce0000000020 */
.L_x_60:
[----:B------:R-:W1:Y:S02]  /*4320*/  LDCU UR4, c[0x0][0x3ac] ;  /* 0x00007580ff0477ac */ /* 0x000e640008000800 */
[----:B-1----:R-:W-:-:S09]  /*4330*/  ULOP3.LUT UP0, URZ, UR4, 0x1, URZ, 0xc0, !UPT ;  /* 0x0000000104ff7892 */ /* 0x002fd2000f80c0ff */
        /* <DEDUP_REMOVED lines=18> */
.L_x_66:
[----:B------:R-:W-:Y:S05]  /*4460*/  BSYNC.RECONVERGENT B3 ;  /* 0x0000000000037941 */ /* 0x000fea0003800200 */
.L_x_65:
[----:B------:R-:W0:Y:S01]  /*4470*/  LDCU UR4, c[0x0][0x3b0] ;  /* 0x00007600ff0477ac */ /* 0x000e220008000800 */
[----:B------:R-:W-:Y:S01]  /*4480*/  R2UR UR5, R15 ;  /* 0x000000000f0572ca */ /* 0x000fe200000e0000 */
[----:B------:R-:W1:Y:S01]  /*4490*/  LDCU.64 UR6, c[0x0][0x390] ;  /* 0x00007200ff0677ac */ /* 0x000e620008000a00 */
[----:B0-----:R-:W-:Y:S01]  /*44a0*/  IMAD R7, R8, UR4, R13 ;  /* 0x0000000408077c24 */ /* 0x001fe2000f8e020d */
[----:B------:R-:W-:-:S04]  /*44b0*/  R2UR UR4, R14 ;  /* 0x000000000e0472ca */ /* 0x000fc800000e0000 */
[----:B------:R-:W-:-:S05]  /*44c0*/  IADD3 R7, P0, PT, R18, R7, RZ ;  /* 0x0000000712077210 */ /* 0x000fca0007f1e0ff */
[----:B------:R-:W-:Y:S01]  /*44d0*/  IMAD.X R0, RZ, RZ, R16, P0 ;  /* 0x000000ffff007224 */ /* 0x000fe200000e0610 */
[----:B-1----:R-:W-:-:S04]  /*44e0*/  LEA R6, P0, R7, UR6, 0x2 ;  /* 0x0000000607067c11 */ /* 0x002fc8000f8010ff */
[----:B------:R-:W-:-:S06]  /*44f0*/  LEA.HI.X R7, R7, UR7, R0, 0x2, P0 ;  /* 0x0000000707077c11 */ /* 0x000fcc00080f1400 */
[----:B------:R-:W2:Y:S02]  /*4500*/  LDG.E R7, desc[UR4][R6.64] ;  /* 0x0000000406077981 */ /* 0x000ea4000c1e1900 */
[----:B--2---:R-:W-:-:S07]  /*4510*/  FFMA R32, R7, R9, R32 ;  /* 0x0000000907207223 */ /* 0x004fce0000000020 */
.L_x_50:
[----:B------:R-:W1:Y:S01]  /*4520*/  LDCU.64 UR4, c[0x0][0x3a0] ;  /* 0x00007400ff0477ac */ /* 0x000e620008000a00 */
[C---:B----4-:R-:W-:Y:S01]  /*4530*/  IADD3 R0, P0, PT, R13.reuse, R17, RZ ;  /* 0x000000110d007210 */ /* 0x050fe20007f1e0ff */
[----:B------:R-:W-:Y:S01]  /*4540*/  VIADD R13, R13, 0x1 ;  /* 0x000000010d0d7836 */ /* 0x000fe20000000000 */
[----:B0-----:R-:W-:Y:S02]  /*4550*/  R2UR UR6, R14 ;  /* 0x000000000e0672ca */ /* 0x001fe400000e0000 */
[----:B------:R-:W-:Y:S01]  /*4560*/  R2UR UR7, R15 ;  /* 0x000000000f0772ca */ /* 0x000fe200000e0000 */
[----:B------:R-:W-:Y:S01]  /*4570*/  IMAD.X R7, RZ, RZ, R19, P0 ;  /* 0x000000ffff077224 */ /* 0x000fe200000e0613 */
[C---:B-1----:R-:W-:Y:S01]  /*4580*/  LEA R6, P0, R0.reuse, UR4, 0x2 ;  /* 0x0000000400067c11 */ /* 0x042fe2000f8010ff */
[----:B------:R-:W0:Y:S03]  /*4590*/  LDCU UR4, c[0x0][0x3b0] ;  /* 0x00007600ff0477ac */ /* 0x000e260008000800 */
[----:B------:R-:W-:-:S07]  /*45a0*/  LEA.HI.X R7, R0, UR5, R7, 0x2, P0 ;  /* 0x0000000500077c11 */ /* 0x000fce00080f1407 */
[----:B------:R1:W-:Y:S01]  /*45b0*/  STG.E desc[UR6][R6.64], R32 ;  /* 0x0000002006007986 */ /* 0x0003e2000c101906 */
[----:B0-----:R-:W-:-:S13]  /*45c0*/  ISETP.NE.AND P0, PT, R13, UR4, PT ;  /* 0x000000040d007c0c */ /* 0x001fda000bf05270 */
[----:B-1----:R-:W-:Y:S05]  /*45d0*/  @P0 BRA `(.L_x_67) ;  /* 0xffffffe000b80947 */ /* 0x002fea000383ffff */
[----:B------:R-:W-:Y:S05]  /*45e0*/  BSYNC.RECONVERGENT B2 ;  /* 0x0000000000027941 */ /* 0x000fea0003800200 */
.L_x_30:
[----:B------:R-:W-:Y:S05]  /*45f0*/  BRA `(.L_x_28) ;  /* 0x00000004006c7947 */ /* 0x000fea0003800000 */
.L_x_29:
[C---:B----4-:R-:W-:Y:S01]  /*4600*/  VIADD R0, R23.reuse, 0xffffffff ;  /* 0xffffffff17007836 */ /* 0x050fe20000000000 */
[----:B------:R-:W-:-:S04]  /*4610*/  LOP3.LUT R7, R23, 0x7, RZ, 0xc0, !PT ;  /* 0x0000000717077812 */ /* 0x000fc800078ec0ff */
[----:B------:R-:W-:Y:S01]  /*4620*/  ISETP.GE.U32.AND P0, PT, R0, 0x7, PT ;  /* 0x000000070000780c */ /* 0x000fe20003f06070 */
[----:B------:R-:W-:Y:S01]  /*4630*/  IMAD.MOV.U32 R0, RZ, RZ, RZ ;  /* 0x000000ffff007224 */ /* 0x000fe200078e00ff */
[----:B------:R-:W-:-:S11]  /*4640*/  ISETP.NE.AND P1, PT, R7, RZ, PT ;  /* 0x000000ff0700720c */ /* 0x000fd60003f25270 */
[----:B------:R-:W-:Y:S05]  /*4650*/  @!P0 BRA `(.L_x_68) ;  /* 0x0000000000908947 */ /* 0x000fea0003800000 */
[----:B------:R-:W-:Y:S01]  /*4660*/  HFMA2 R6, -RZ, RZ, 0, 0 ;  /* 0x00000000ff067431 */ /* 0x000fe200000001ff */
[----:B------:R-:W-:Y:S01]  /*4670*/  BSSY.RECONVERGENT B0, `(.L_x_68) ;  /* 0x0000022000007945 */ /* 0x000fe20003800200 */
[----:B------:R-:W-:-:S07]  /*4680*/  LOP3.LUT R0, R23, 0x7ffffff8, RZ, 0xc0, !PT ;  /* 0x7ffffff817007812 */ /* 0x000fce00078ec0ff */
.L_x_69:
[----:B-1----:R-:W1:Y:S01]  /*4690*/  LDCU.64 UR4, c[0x0][0x3a0] ;  /* 0x00007400ff0477ac */ /* 0x002e620008000a00 */
[C---:B------:R-:W-:Y:S01]  /*46a0*/  IADD3 R3, P0, PT, R6.reuse, R17, RZ ;  /* 0x0000001106037210 */ /* 0x040fe20007f1e0ff */
[----:B------:R-:W-:Y:S01]  /*46b0*/  VIADD R6, R6, 0x8 ;  /* 0x0000000806067836 */ /* 0x000fe20000000000 */
[C---:B0-----:R-:W-:Y:S02]  /*46c0*/  R2UR UR6, R14.reuse ;  /* 0x000000000e0672ca */ /* 0x041fe400000e0000 */
[C---:B------:R-:W-:Y:S01]  /*46d0*/  R2UR UR7, R15.reuse ;  /* 0x000000000f0772ca */ /* 0x040fe200000e0000 */
[----:B------:R-:W-:Y:S01]  /*46e0*/  IMAD.X R8, RZ, RZ, R19, P0 ;  /* 0x000000ffff087224 */ /* 0x000fe200000e0613 */
[C---:B------:R-:W-:Y:S02]  /*46f0*/  R2UR UR8, R14.reuse ;  /* 0x000000000e0872ca */ /* 0x040fe400000e0000 */
[----:B------:R-:W-:Y:S02]  /*4700*/  R2UR UR9, R15 ;  /* 0x000000000f0972ca */ /* 0x000fe400000e0000 */
[----:B------:R-:W-:-:S02]  /*4710*/  R2UR UR10, R14 ;  /* 0x000000000e0a72ca */ /* 0x000fc400000e0000 */
[C---:B------:R-:W-:Y:S02]  /*4720*/  R2UR UR11, R15.reuse ;  /* 0x000000000f0b72ca */ /* 0x040fe400000e0000 */
[C---:B------:R-:W-:Y:S02]  /*4730*/  R2UR UR12, R14.reuse ;  /* 0x000000000e0c72ca */ /* 0x040fe400000e0000 */
[----:B------:R-:W-:Y:S02]  /*4740*/  R2UR UR13, R15 ;  /* 0x000000000f0d72ca */ /* 0x000fe400000e0000 */
[C---:B-1----:R-:W-:Y:S02]  /*4750*/  LEA R2, P0, R3.reuse, UR4, 0x2 ;  /* 0x0000000403027c11 */ /* 0x042fe4000f8010ff */
[----:B------:R-:W-:Y:S02]  /*4760*/  R2UR UR4, R14 ;  /* 0x000000000e0472ca */ /* 0x000fe400000e0000 */
[----:B------:R-:W-:-:S02]  /*4770*/  LEA.HI.X R3, R3, UR5, R8, 0x2, P0 ;  /* 0x0000000503037c11 */ /* 0x000fc400080f1408 */
[C---:B------:R-:W-:Y:S02]  /*4780*/  R2UR UR5, R15.reuse ;  /* 0x000000000f0572ca */ /* 0x040fe400000e0000 */
[C---:B------:R-:W-:Y:S01]  /*4790*/  R2UR UR14, R14.reuse ;  /* 0x000000000e0e72ca */ /* 0x040fe200000e0000 */
[----:B------:R1:W-:Y:S01]  /*47a0*/  STG.E desc[UR6][R2.64], RZ ;  /* 0x000000ff02007986 */ /* 0x0003e2000c101906 */
[C---:B------:R-:W-:Y:S02]  /*47b0*/  R2UR UR15, R15.reuse ;  /* 0x000000000f0f72ca */ /* 0x040fe400000e0000 */
[C---:B------:R-:W-:Y:S01]  /*47c0*/  R2UR UR16, R14.reuse ;  /* 0x000000000e1072ca */ /* 0x040fe200000e0000 */
[----:B------:R1:W-:Y:S01]  /*47d0*/  STG.E desc[UR8][R2.64+0x4], RZ ;  /* 0x000004ff02007986 */ /* 0x0003e2000c101908 */
[C---:B------:R-:W-:Y:S02]  /*47e0*/  R2UR UR17, R15.reuse ;  /* 0x000000000f1172ca */ /* 0x040fe400000e0000 */
[----:B------:R-:W-:Y:S01]  /*47f0*/  R2UR UR18, R14 ;  /* 0x000000000e1272ca */ /* 0x000fe200000e0000 */
[----:B------:R1:W-:Y:S01]  /*4800*/  STG.E desc[UR10][R2.64+0xc], RZ ;  /* 0x00000cff02007986 */ /* 0x0003e2000c10190a */
[----:B------:R-:W-:-:S02]  /*4810*/  R2UR UR19, R15 ;  /* 0x000000000f1372ca */ /* 0x000fc400000e0000 */
[----:B------:R-:W-:Y:S01]  /*4820*/  ISETP.NE.AND P0, PT, R6, R0, PT ;  /* 0x000000000600720c */ /* 0x000fe20003f05270 */
[----:B------:R1:W-:Y:S04]  /*4830*/  STG.E desc[UR4][R2.64+0x8], RZ ;  /* 0x000008ff02007986 */ /* 0x0003e8000c101904 */
[----:B------:R1:W-:Y:S04]  /*4840*/  STG.E desc[UR12][R2.64+0x10], RZ ;  /* 0x000010ff02007986 */ /* 0x0003e8000c10190c */
[----:B------:R1:W-:Y:S04]  /*4850*/  STG.E desc[UR14][R2.64+0x14], RZ ;  /* 0x000014ff02007986 */ /* 0x0003e8000c10190e */
[----:B------:R1:W-:Y:S04]  /*4860*/  STG.E desc[UR16][R2.64+0x18], RZ ;  /* 0x000018ff02007986 */ /* 0x0003e8000c101910 */
[----:B------:R1:W-:Y:S01]  /*4870*/  STG.E desc[UR18][R2.64+0x1c], RZ ;  /* 0x00001cff02007986 */ /* 0x0003e2000c101912 */
[----:B------:R-:W-:Y:S05]  /*4880*/  @P0 BRA `(.L_x_69) ;  /* 0xfffffffc00800947 */ /* 0x000fea000383ffff */
[----:B------:R-:W-:Y:S05]  /*4890*/  BSYNC.RECONVERGENT B0 ;  /* 0x0000000000007941 */ /* 0x000fea0003800200 */
.L_x_68:
[----:B------:R-:W-:Y:S05]  /*48a0*/  @!P1 BRA `(.L_x_28) ;  /* 0x0000000000c09947 */ /* 0x000fea0003800000 */
[----:B------:R-:W-:Y:S02]  /*48b0*/  ISETP.GE.U32.AND P0, PT, R7, 0x4, PT ;  /* 0x000000040700780c */ /* 0x000fe40003f06070 */
[----:B------:R-:W-:-:S04]  /*48c0*/  LOP3.LUT R8, R23, 0x3, RZ, 0xc0, !PT ;  /* 0x0000000317087812 */ /* 0x000fc800078ec0ff */
[----:B------:R-:W-:-:S07]  /*48d0*/  ISETP.NE.AND P1, PT, R8, RZ, PT ;  /* 0x000000ff0800720c */ /* 0x000fce0003f25270 */
[----:B------:R-:W-:Y:S06]  /*48e0*/  @!P0 BRA `(.L_x_70) ;  /* 0x0000000000488947 */ /* 0x000fec0003800000 */
[----:B------:R-:W2:Y:S01]  /*48f0*/  LDCU.64 UR4, c[0x0][0x3a0] ;  /* 0x00007400ff0477ac */ /* 0x000ea20008000a00 */
[C---:B-1----:R-:W-:Y:S01]  /*4900*/  IADD3 R3, P0, PT, R0.reuse, R17, RZ ;  /* 0x0000001100037210 */ /* 0x042fe20007f1e0ff */
        /* <DEDUP_REMOVED lines=8> */
[----:B------:R-:W-:Y:S02]  /*4990*/  R2UR UR12, R14 ;  /* 0x000000000e0c72ca */ /* 0x000fe400000e0000 */
[----:B------:R-:W-:Y:S02]  /*49a0*/  R2UR UR13, R15 ;  /* 0x000000000f0d72ca */ /* 0x000fe400000e0000 */
[----:B--2---:R-:W-:-:S04]  /*49b0*/  LEA R2, P0, R3, UR4, 0x2 ;  /* 0x0000000403027c11 */ /* 0x004fc8000f8010ff */
[----:B------:R-:W-:-:S05]  /*49c0*/  LEA.HI.X R3, R3, UR5, R6, 0x2, P0 ;  /* 0x0000000503037c11 */ /* 0x000fca00080f1406 */
[----:B------:R2:W-:Y:S04]  /*49d0*/  STG.E desc[UR6][R2.64], RZ ;  /* 0x000000ff02007986 */ /* 0x0005e8000c101906 */
[----:B------:R2:W-:Y:S04]  /*49e0*/  STG.E desc[UR8][R2.64+0x4], RZ ;  /* 0x000004ff02007986 */ /* 0x0005e8000c101908 */
[----:B------:R2:W-:Y:S04]  /*49f0*/  STG.E desc[UR10][R2.64+0x8], RZ ;  /* 0x000008ff02007986 */ /* 0x0005e8000c10190a */
[----:B------:R2:W-:Y:S02]  /*4a00*/  STG.E desc[UR12][R2.64+0xc], RZ ;  /* 0x00000cff02007986 */ /* 0x0005e4000c10190c */
.L_x_70:
[----:B------:R-:W-:Y:S05]  /*4a10*/  @!P1 BRA `(.L_x_28) ;  /* 0x0000000000649947 */ /* 0x000fea0003800000 */
[----:B------:R-:W-:Y:S02]  /*4a20*/  ISETP.NE.AND P1, PT, R8, 0x1, PT ;  /* 0x000000010800780c */ /* 0x000fe40003f25270 */
[----:B-12---:R-:W-:-:S04]  /*4a30*/  LOP3.LUT R2, R23, 0x1, RZ, 0xc0, !PT ;  /* 0x0000000117027812 */ /* 0x006fc800078ec0ff */
[----:B------:R-:W-:-:S07]  /*4a40*/  ISETP.NE.U32.AND P0, PT, R2, 0x1, PT ;  /* 0x000000010200780c */ /* 0x000fce0003f05070 */
[----:B------:R-:W-:Y:S06]  /*4a50*/  @!P1 BRA `(.L_x_71) ;  /* 0x0000000000309947 */ /* 0x000fec0003800000 */
[----:B------:R-:W1:Y:S01]  /*4a60*/  LDCU.64 UR4, c[0x0][0x3a0] ;  /* 0x00007400ff0477ac */ /* 0x000e620008000a00 */
[----:B------:R-:W-:Y:S02]  /*4a70*/  IADD3 R3, P1, PT, R0, R17, RZ ;  /* 0x0000001100037210 */ /* 0x000fe40007f3e0ff */
[C---:B0-----:R-:W-:Y:S02]  /*4a80*/  R2UR UR6, R14.reuse ;  /* 0x000000000e0672ca */ /* 0x041fe400000e0000 */
[C---:B------:R-:W-:Y:S01]  /*4a90*/  R2UR UR7, R15.reuse ;  /* 0x000000000f0772ca */ /* 0x040fe200000e0000 */
[----:B------:R-:W-:Y:S01]  /*4aa0*/  IMAD.X R6, RZ, RZ, R19, P1 ;  /* 0x000000ffff067224 */ /* 0x000fe200008e0613 */
[----:B------:R-:W-:Y:S02]  /*4ab0*/  R2UR UR8, R14 ;  /* 0x000000000e0872ca */ /* 0x000fe400000e0000 */
[----:B------:R-:W-:Y:S02]  /*4ac0*/  R2UR UR9, R15 ;  /* 0x000000000f0972ca */ /* 0x000fe400000e0000 */
[----:B------:R-:W-:-:S02]  /*4ad0*/  IADD3 R0, PT, PT, R0, 0x2, RZ ;  /* 0x0000000200007810 */ /* 0x000fc40007ffe0ff */
[----:B-1----:R-:W-:-:S04]  /*4ae0*/  LEA R2, P1, R3, UR4, 0x2 ;  /* 0x0000000403027c11 */ /* 0x002fc8000f8210ff */
[----:B------:R-:W-:-:S05]  /*4af0*/  LEA.HI.X R3, R3, UR5, R6, 0x2, P1 ;  /* 0x0000000503037c11 */ /* 0x000fca00088f1406 */
[----:B------:R1:W-:Y:S04]  /*4b00*/  STG.E desc[UR6][R2.64], RZ ;  /* 0x000000ff02007986 */ /* 0x0003e8000c101906 */
[----:B------:R1:W-:Y:S02]  /*4b10*/  STG.E desc[UR8][R2.64+0x4], RZ ;  /* 0x000004ff02007986 */ /* 0x0003e4000c101908 */
.L_x_71:
[----:B------:R-:W-:Y:S05]  /*4b20*/  @P0 BRA `(.L_x_28) ;  /* 0x0000000000200947 */ /* 0x000fea0003800000 */
[----:B------:R-:W1:Y:S01]  /*4b30*/  LDCU.64 UR4, c[0x0][0x3a0] ;  /* 0x00007400ff0477ac */ /* 0x000e620008000a00 */
[----:B------:R-:W-:Y:S02]  /*4b40*/  IADD3 R0, P0, PT, R0, R17, RZ ;  /* 0x0000001100007210 */ /* 0x000fe40007f1e0ff */
[----:B0-----:R-:W-:Y:S02]  /*4b50*/  R2UR UR6, R14 ;  /* 0x000000000e0672ca */ /* 0x001fe400000e0000 */
[----:B------:R-:W-:Y:S01]  /*4b60*/  R2UR UR7, R15 ;  /* 0x000000000f0772ca */ /* 0x000fe200000e0000 */
[----:B------:R-:W-:Y:S01]  /*4b70*/  IMAD.X R19, RZ, RZ, R19, P0 ;  /* 0x000000ffff137224 */ /* 0x000fe200000e0613 */
[----:B-1----:R-:W-:-:S04]  /*4b80*/  LEA R2, P0, R0, UR4, 0x2 ;  /* 0x0000000400027c11 */ /* 0x002fc8000f8010ff */
[----:B------:R-:W-:-:S07]  /*4b90*/  LEA.HI.X R3, R0, UR5, R19, 0x2, P0 ;  /* 0x0000000500037c11 */ /* 0x000fce00080f1413 */
[----:B------:R3:W-:Y:S02]  /*4ba0*/  STG.E desc[UR6][R2.64], RZ ;  /* 0x000000ff02007986 */ /* 0x0007e4000c101906 */
.L_x_28:
[----:B----4-:R-:W-:-:S04]  /*4bb0*/  MOV R0, 0x8 ;  /* 0x0000000800007802 */ /* 0x010fc80000000f00 */
[----:B-123--:R1:W2:Y:S03]  /*4bc0*/  LDC.64 R2, c[0x4][R0] ;  /* 0x0100000000027b82 */ /* 0x00e2a60000000a00 */
[----:B------:R-:W-:-:S07]  /*4bd0*/  LEPC R20, `(.L_x_72) ;  /* 0x000000001014794e */ /* 0x000fce0000000000 */
[----:B012---:R-:W-:Y:S05]  /*4be0*/  CALL.ABS.NOINC R2 ;  /* 0x0000000002007343 */ /* 0x007fea0003c00000 */
.L_x_72:
[----:B------:R-:W-:Y:S05]  /*4bf0*/  EXIT ;  /* 0x000000000000794d */ /* 0x000fea0003800000 */
        .weak           $__internal_0_$__cuda_sm20_sqrt_rn_f32_slowpath
        .type           $__internal_0_$__cuda_sm20_sqrt_rn_f32_slowpath,@function
        .size           $__internal_0_$__cuda_sm20_sqrt_rn_f32_slowpath,($__internal_1_$__cuda_sm3x_div_rn_noftz_f32_slowpath - $__internal_0_$__cuda_sm20_sqrt_rn_f32_slowpath)
$__internal_0_$__cuda_sm20_sqrt_rn_f32_slowpath:
[----:B------:R-:W-:-:S13]  /*4c00*/  LOP3.LUT P1, RZ, R0, 0x7fffffff, RZ, 0xc0, !PT ;  /* 0x7fffffff00ff7812 */ /* 0x000fda000782c0ff */
[----:B------:R-:W-:Y:S01]  /*4c10*/  @!P1 IMAD.MOV.U32 R2, RZ, RZ, R0 ;  /* 0x000000ffff029224 */ /* 0x000fe200078e0000 */
[----:B------:R-:W-:Y:S06]  /*4c20*/  @!P1 BRA `(.L_x_73) ;  /* 0x0000000000449947 */ /* 0x000fec0003800000 */
[----:B------:R-:W-:-:S13]  /*4c30*/  FSETP.GEU.FTZ.AND P1, PT, R0, RZ, PT ;  /* 0x000000ff0000720b */ /* 0x000fda0003f3e000 */
[----:B------:R-:W-:Y:S01]  /*4c40*/  @!P1 IMAD.MOV.U32 R2, RZ, RZ, 0x7fffffff ;  /* 0x7fffffffff029424 */ /* 0x000fe200078e00ff */
[----:B------:R-:W-:Y:S06]  /*4c50*/  @!P1 BRA `(.L_x_73) ;  /* 0x0000000000389947 */ /* 0x000fec0003800000 */
[----:B------:R-:W-:-:S13]  /*4c60*/  FSETP.GTU.FTZ.AND P1, PT, |R0|, +INF , PT ;  /* 0x7f8000000000780b */ /* 0x000fda0003f3c200 */
[----:B------:R-:W-:Y:S01]  /*4c70*/  @P1 FADD.FTZ R2, R0, 1 ;  /* 0x3f80000000021421 */ /* 0x000fe20000010000 */
[----:B------:R-:W-:Y:S06]  /*4c80*/  @P1 BRA `(.L_x_73) ;  /* 0x00000000002c1947 */ /* 0x000fec0003800000 */
[----:B------:R-:W-:-:S13]  /*4c90*/  FSETP.NEU.FTZ.AND P1, PT, |R0|, +INF , PT ;  /* 0x7f8000000000780b */ /* 0x000fda0003f3d200 */
[----:B------:R-:W-:Y:S01]  /*4ca0*/  @!P1 IMAD.MOV.U32 R2, RZ, RZ, R0 ;  /* 0x000000ffff029224 */ /* 0x000fe200078e0000 */
[----:B------:R-:W-:Y:S06]  /*4cb0*/  @!P1 BRA `(.L_x_73) ;  /* 0x0000000000209947 */ /* 0x000fec0003800000 */
[----:B------:R-:W-:-:S04]  /*4cc0*/  FFMA R0, R0, 1.84467440737095516160e+19, RZ ;  /* 0x5f80000000007823 */ /* 0x000fc800000000ff */
[----:B------:R-:W0:Y:S02]  /*4cd0*/  MUFU.RSQ R3, R0 ;  /* 0x0000000000037308 */ /* 0x000e240000001400 */
[----:B0-----:R-:W-:Y:S01]  /*4ce0*/  FMUL.FTZ R7, R0, R3 ;  /* 0x0000000300077220 */ /* 0x001fe20000410000 */
[----:B------:R-:W-:-:S03]  /*4cf0*/  FMUL.FTZ R3, R3, 0.5 ;  /* 0x3f00000003037820 */ /* 0x000fc60000410000 */
[----:B------:R-:W-:-:S04]  /*4d00*/  FADD.FTZ R2, -R7, -RZ ;  /* 0x800000ff07027221 */ /* 0x000fc80000010100 */
[----:B------:R-:W-:-:S04]  /*4d10*/  FFMA R2, R7, R2, R0 ;  /* 0x0000000207027223 */ /* 0x000fc80000000000 */
[----:B------:R-:W-:-:S04]  /*4d20*/  FFMA R2, R2, R3, R7 ;  /* 0x0000000302027223 */ /* 0x000fc80000000007 */
[----:B------:R-:W-:-:S07]  /*4d30*/  FMUL.FTZ R2, R2, 2.3283064365386962891e-10 ;  /* 0x2f80000002027820 */ /* 0x000fce0000410000 */
.L_x_73:
[----:B------:R-:W-:Y:S01]  /*4d40*/  IMAD.MOV.U32 R0, RZ, RZ, R2 ;  /* 0x000000ffff007224 */ /* 0x000fe200078e0002 */
[----:B------:R-:W-:Y:S01]  /*4d50*/  MOV R2, R6 ;  /* 0x0000000600027202 */ /* 0x000fe20000000f00 */
[----:B------:R-:W-:-:S04]  /*4d60*/  IMAD.MOV.U32 R3, RZ, RZ, 0x0 ;  /* 0x00000000ff037424 */ /* 0x000fc800078e00ff */
[----:B------:R-:W-:Y:S05]  /*4d70*/  RET.REL.NODEC R2 `(attention_kernel) ;  /* 0xffffffb002a07950 */ /* 0x000fea0003c3ffff */
        .weak           $__internal_1_$__cuda_sm3x_div_rn_noftz_f32_slowpath
        .type           $__internal_1_$__cuda_sm3x_div_rn_noftz_f32_slowpath,@function
        .size           $__internal_1_$__cuda_sm3x_div_rn_noftz_f32_slowpath,(.L_x_87 - $__internal_1_$__cuda_sm3x_div_rn_noftz_f32_slowpath)
$__internal_1_$__cuda_sm3x_div_rn_noftz_f32_slowpath:
[--C-:B------:R-:W-:Y:S01]  /*4d80*/  SHF.R.U32.HI R11, RZ, 0x17, R3.reuse ;  /* 0x00000017ff0b7819 */ /* 0x100fe20000011603 */
[----:B------:R-:W-:Y:S01]  /*4d90*/  BSSY.RECONVERGENT B0, `(.L_x_74) ;  /* 0x0000063000007945 */ /* 0x000fe20003800200 */
[----:B------:R-:W-:Y:S01]  /*4da0*/  SHF.R.U32.HI R34, RZ, 0x17, R0 ;  /* 0x00000017ff227819 */ /* 0x000fe20000011600 */
[----:B------:R-:W-:Y:S01]  /*4db0*/  IMAD.MOV.U32 R35, RZ, RZ, R3 ;  /* 0x000000ffff237224 */ /* 0x000fe200078e0003 */
[----:B------:R-:W-:Y:S02]  /*4dc0*/  LOP3.LUT R11, R11, 0xff, RZ, 0xc0, !PT ;  /* 0x000000ff0b0b7812 */ /* 0x000fe400078ec0ff */
[----:B------:R-:W-:-:S03]  /*4dd0*/  LOP3.LUT R34, R34, 0xff, RZ, 0xc0, !PT ;  /* 0x000000ff22227812 */ /* 0x000fc600078ec0ff */
[----:B------:R-:W-:Y:S02]  /*4de0*/  VIADD R37, R11, 0xffffffff ;  /* 0xffffffff0b257836 */ /* 0x000fe40000000000 */
[----:B------:R-:W-:-:S03]  /*4df0*/  VIADD R36, R34, 0xffffffff ;  /* 0xffffffff22247836 */ /* 0x000fc60000000000 */
[----:B------:R-:W-:-:S04]  /*4e00*/  ISETP.GT.U32.AND P0, PT, R37, 0xfd, PT ;  /* 0x000000fd2500780c */ /* 0x000fc80003f04070 */
[----:B------:R-:W-:-:S13]  /*4e10*/  ISETP.GT.U32.OR P0, PT, R36, 0xfd, P0 ;  /* 0x000000fd2400780c */ /* 0x000fda0000704470 */
[----:B------:R-:W-:Y:S01]  /*4e20*/  @!P0 IMAD.MOV.U32 R33, RZ, RZ, RZ ;  /* 0x000000ffff218224 */ /* 0x000fe200078e00ff */
[----:B------:R-:W-:Y:S06]  /*4e30*/  @!P0 BRA `(.L_x_75) ;  /* 0x00000000005c8947 */ /* 0x000fec0003800000 */
[----:B------:R-:W-:Y:S02]  /*4e40*/  FSETP.GTU.FTZ.AND P0, PT, |R0|, +INF , PT ;  /* 0x7f8000000000780b */ /* 0x000fe40003f1c200 */
[----:B------:R-:W-:-:S04]  /*4e50*/  FSETP.GTU.FTZ.AND P1, PT, |R3|, +INF , PT ;  /* 0x7f8000000300780b */ /* 0x000fc80003f3c200 */
[----:B------:R-:W-:-:S13]  /*4e60*/  PLOP3.LUT P0, PT, P0, P1, PT, 0xf8, 0x8f ;  /* 0x00000000008f781c */ /* 0x000fda0000703f70 */
[----:B------:R-:W-:Y:S05]  /*4e70*/  @P0 BRA `(.L_x_76) ;  /* 0x00000004004c0947 */ /* 0x000fea0003800000 */
[----:B------:R-:W-:-:S13]  /*4e80*/  LOP3.LUT P0, RZ, R35, 0x7fffffff, R0, 0xc8, !PT ;  /* 0x7fffffff23ff7812 */ /* 0x000fda000780c800 */
[----:B------:R-:W-:Y:S05]  /*4e90*/  @!P0 BRA `(.L_x_77) ;  /* 0x00000004003c8947 */ /* 0x000fea0003800000 */
[C---:B------:R-:W-:Y:S02]  /*4ea0*/  FSETP.NEU.FTZ.AND P1, PT, |R0|.reuse, +INF , PT ;  /* 0x7f8000000000780b */ /* 0x040fe40003f3d200 */
[----:B------:R-:W-:Y:S02]  /*4eb0*/  FSETP.NEU.FTZ.AND P2, PT, |R3|, +INF , PT ;  /* 0x7f8000000300780b */ /* 0x000fe40003f5d200 */
[----:B------:R-:W-:-:S11]  /*4ec0*/  FSETP.NEU.FTZ.AND P0, PT, |R0|, +INF , PT ;  /* 0x7f8000000000780b */ /* 0x000fd60003f1d200 */
[----:B------:R-:W-:Y:S05]  /*4ed0*/  @!P2 BRA !P1, `(.L_x_77) ;  /* 0x00000004002ca947 */ /* 0x000fea0004800000 */
[----:B------:R-:W-:-:S04]  /*4ee0*/  LOP3.LUT P1, RZ, R0, 0x7fffffff, RZ, 0xc0, !PT ;  /* 0x7fffffff00ff7812 */ /* 0x000fc8000782c0ff */
[----:B------:R-:W-:-:S13]  /*4ef0*/  PLOP3.LUT P1, PT, P2, P1, PT, 0x2f, 0xf2 ;  /* 0x0000000000f2781c */ /* 0x000fda0001722577 */
[----:B------:R-:W-:Y:S05]  /*4f00*/  @P1 BRA `(.L_x_78) ;  /* 0x0000000400181947 */ /* 0x000fea0003800000 */
[----:B------:R-:W-:-:S04]  /*4f10*/  LOP3.LUT P1, RZ, R35, 0x7fffffff, RZ, 0xc0, !PT ;  /* 0x7fffffff23ff7812 */ /* 0x000fc8000782c0ff */
[----:B------:R-:W-:-:S13]  /*4f20*/  PLOP3.LUT P0, PT, P0, P1, PT, 0x2f, 0xf2 ;  /* 0x0000000000f2781c */ /* 0x000fda0000702577 */
[----:B------:R-:W-:Y:S05]  /*4f30*/  @P0 BRA `(.L_x_79) ;  /* 0x0000000400000947 */ /* 0x000fea0003800000 */
[----:B------:R-:W-:Y:S02]  /*4f40*/  ISETP.GE.AND P0, PT, R36, RZ, PT ;  /* 0x000000ff2400720c */ /* 0x000fe40003f06270 */
[----:B------:R-:W-:-:S11]  /*4f50*/  ISETP.GE.AND P1, PT, R37, RZ, PT ;  /* 0x000000ff2500720c */ /* 0x000fd60003f26270 */
[----:B------:R-:W-:Y:S01]  /*4f60*/  @P0 MOV R33, RZ ;  /* 0x000000ff00210202 */ /* 0x000fe20000000f00 */
[----:B------:R-:W-:Y:S02]  /*4f70*/  @!P0 IMAD.MOV.U32 R33, RZ, RZ, -0x40 ;  /* 0xffffffc0ff218424 */ /* 0x000fe400078e00ff */
[----:B------:R-:W-:Y:S01]  /*4f80*/  @!P0 FFMA R0, R0, 1.84467440737095516160e+19, RZ ;  /* 0x5f80000000008823 */ /* 0x000fe200000000ff */
[----:B------:R-:W-:Y:S01]  /*4f90*/  @!P1 FFMA R35, R3, 1.84467440737095516160e+19, RZ ;  /* 0x5f80000003239823 */ /* 0x000fe200000000ff */
[----:B------:R-:W-:-:S07]  /*4fa0*/  @!P1 VIADD R33, R33, 0x40 ;  /* 0x0000004021219836 */ /* 0x000fce0000000000 */
.L_x_75:
[----:B------:R-:W-:Y:S01]  /*4fb0*/  LEA R36, R11, 0xc0800000, 0x17 ;  /* 0xc08000000b247811 */ /* 0x000fe200078eb8ff */
[----:B------:R-:W-:Y:S04]  /*4fc0*/  BSSY.RECONVERGENT B1, `(.L_x_80) ;  /* 0x0000036000017945 */ /* 0x000fe80003800200 */
[----:B------:R-:W-:Y:S02]  /*4fd0*/  IMAD.IADD R38, R35, 0x1, -R36 ;  /* 0x0000000123267824 */ /* 0x000fe400078e0a24 */
[----:B------:R-:W-:Y:S02]  /*4fe0*/  VIADD R36, R34, 0xffffff81 ;  /* 0xffffff8122247836 */ /* 0x000fe40000000000 */
[----:B------:R-:W0:Y:S01]  /*4ff0*/  MUFU.RCP R40, R38 ;  /* 0x0000002600287308 */ /* 0x000e220000001000 */
[----:B------:R-:W-:Y:S01]  /*5000*/  FADD.FTZ R37, -R38, -RZ ;  /* 0x800000ff26257221 */ /* 0x000fe20000010100 */
[C---:B------:R-:W-:Y:S01]  /*5010*/  IMAD R0, R36.reuse, -0x800000, R0 ;  /* 0xff80000024007824 */ /* 0x040fe200078e0200 */
[----:B------:R-:W-:-:S04]  /*5020*/  IADD3 R36, PT, PT, R36, 0x7f, -R11 ;  /* 0x0000007f24247810 */ /* 0x000fc80007ffe80b */
[----:B------:R-:W-:Y:S01]  /*5030*/  IADD3 R36, PT, PT, R36, R33, RZ ;  /* 0x0000002124247210 */ /* 0x000fe20007ffe0ff */
[----:B0-----:R-:W-:-:S04]  /*5040*/  FFMA R35, R40, R37, 1 ;  /* 0x3f80000028237423 */ /* 0x001fc80000000025 */
[----:B------:R-:W-:-:S04]  /*5050*/  FFMA R35, R40, R35, R40 ;  /* 0x0000002328237223 */ /* 0x000fc80000000028 */
[----:B------:R-:W-:-:S04]  /*5060*/  FFMA R34, R0, R35, RZ ;  /* 0x0000002300227223 */ /* 0x000fc800000000ff */
[----:B------:R-:W-:-:S04]  /*5070*/  FFMA R39, R37, R34, R0 ;  /* 0x0000002225277223 */ /* 0x000fc80000000000 */
[----:B------:R-:W-:-:S04]  /*5080*/  FFMA R34, R35, R39, R34 ;  /* 0x0000002723227223 */ /* 0x000fc80000000022 */
[----:B------:R-:W-:-:S04]  /*5090*/  FFMA R37, R37, R34, R0 ;  /* 0x0000002225257223 */ /* 0x000fc80000000000 */
[----:B------:R-:W-:-:S05]  /*50a0*/  FFMA R0, R35, R37, R34 ;  /* 0x0000002523007223 */ /* 0x000fca0000000022 */
[----:B------:R-:W-:-:S04]  /*50b0*/  SHF.R.U32.HI R11, RZ, 0x17, R0 ;  /* 0x00000017ff0b7819 */ /* 0x000fc80000011600 */
[----:B------:R-:W-:-:S05]  /*50c0*/  LOP3.LUT R11, R11, 0xff, RZ, 0xc0, !PT ;  /* 0x000000ff0b0b7812 */ /* 0x000fca00078ec0ff */
[----:B------:R-:W-:-:S04]  /*50d0*/  IMAD.IADD R11, R11, 0x1, R36 ;  /* 0x000000010b0b7824 */ /* 0x000fc800078e0224 */
[----:B------:R-:W-:-:S05]  /*50e0*/  VIADD R33, R11, 0xffffffff ;  /* 0xffffffff0b217836 */ /* 0x000fca0000000000 */
[----:B------:R-:W-:-:S13]  /*50f0*/  ISETP.GE.U32.AND P0, PT, R33, 0xfe, PT ;  /* 0x000000fe2100780c */ /* 0x000fda0003f06070 */
[----:B------:R-:W-:Y:S05]  /*5100*/  @!P0 BRA `(.L_x_81) ;  /* 0x0000000000808947 */ /* 0x000fea0003800000 */
[----:B------:R-:W-:-:S13]  /*5110*/  ISETP.GT.AND P0, PT, R11, 0xfe, PT ;  /* 0x000000fe0b00780c */ /* 0x000fda0003f04270 */
[----:B------:R-:W-:Y:S05]  /*5120*/  @P0 BRA `(.L_x_82) ;  /* 0x00000000006c0947 */ /* 0x000fea0003800000 */
[----:B------:R-:W-:-:S13]  /*5130*/  ISETP.GE.AND P0, PT, R11, 0x1, PT ;  /* 0x000000010b00780c */ /* 0x000fda0003f06270 */
[----:B------:R-:W-:Y:S05]  /*5140*/  @P0 BRA `(.L_x_83) ;  /* 0x0000000000740947 */ /* 0x000fea0003800000 */
[----:B------:R-:W-:Y:S02]  /*5150*/  ISETP.GE.AND P0, PT, R11, -0x18, PT ;  /* 0xffffffe80b00780c */ /* 0x000fe40003f06270 */
[----:B------:R-:W-:-:S11]  /*5160*/  LOP3.LUT R0, R0, 0x80000000, RZ, 0xc0, !PT ;  /* 0x8000000000007812 */ /* 0x000fd600078ec0ff */
[----:B------:R-:W-:Y:S05]  /*5170*/  @!P0 BRA `(.L_x_83) ;  /* 0x0000000000688947 */ /* 0x000fea0003800000 */
[-CC-:B------:R-:W-:Y:S01]  /*5180*/  FFMA.RZ R33, R35, R37.reuse, R34.reuse ;  /* 0x0000002523217223 */ /* 0x180fe2000000c022 */
[C---:B------:R-:W-:Y:S02]  /*5190*/  ISETP.NE.AND P2, PT, R11.reuse, RZ, PT ;  /* 0x000000ff0b00720c */ /* 0x040fe40003f45270 */
[----:B------:R-:W-:Y:S02]  /*51a0*/  ISETP.NE.AND P1, PT, R11, RZ, PT ;  /* 0x000000ff0b00720c */ /* 0x000fe40003f25270 */
[----:B------:R-:W-:Y:S01]  /*51b0*/  LOP3.LUT R36, R33, 0x7fffff, RZ, 0xc0, !PT ;  /* 0x007fffff21247812 */ /* 0x000fe200078ec0ff */
[CCC-:B------:R-:W-:Y:S01]  /*51c0*/  FFMA.RP R33, R35.reuse, R37.reuse, R34.reuse ;  /* 0x0000002523217223 */ /* 0x1c0fe20000008022 */
[----:B------:R-:W-:Y:S01]  /*51d0*/  FFMA.RM R34, R35, R37, R34 ;  /* 0x0000002523227223 */ /* 0x000fe20000004022 */
[----:B------:R-:W-:Y:S01]  /*51e0*/  VIADD R35, R11, 0x20 ;  /* 0x000000200b237836 */ /* 0x000fe20000000000 */
[----:B------:R-:W-:Y:S01]  /*51f0*/  LOP3.LUT R36, R36, 0x800000, RZ, 0xfc, !PT ;  /* 0x0080000024247812 */ /* 0x000fe200078efcff */
[----:B------:R-:W-:-:S02]  /*5200*/  IMAD.MOV R11, RZ, RZ, -R11 ;  /* 0x000000ffff0b7224 */ /* 0x000fc400078e0a0b */
[----:B------:R-:W-:Y:S02]  /*5210*/  FSETP.NEU.FTZ.AND P0, PT, R33, R34, PT ;  /* 0x000000222100720b */ /* 0x000fe40003f1d000 */
[----:B------:R-:W-:Y:S02]  /*5220*/  SHF.L.U32 R35, R36, R35, RZ ;  /* 0x0000002324237219 */ /* 0x000fe400000006ff */
[----:B------:R-:W-:Y:S02]  /*5230*/  SEL R11, R11, RZ, P2 ;  /* 0x000000ff0b0b7207 */ /* 0x000fe40001000000 */
[----:B------:R-:W-:Y:S02]  /*5240*/  ISETP.NE.AND P1, PT, R35, RZ, P1 ;  /* 0x000000ff2300720c */ /* 0x000fe40000f25270 */
[----:B------:R-:W-:Y:S02]  /*5250*/  SHF.R.U32.HI R11, RZ, R11, R36 ;  /* 0x0000000bff0b7219 */ /* 0x000fe40000011624 */
[----:B------:R-:W-:-:S02]  /*5260*/  PLOP3.LUT P0, PT, P0, P1, PT, 0xf8, 0x8f ;  /* 0x00000000008f781c */ /* 0x000fc40000703f70 */
[----:B------:R-:W-:Y:S02]  /*5270*/  SHF.R.U32.HI R34, RZ, 0x1, R11 ;  /* 0x00000001ff227819 */ /* 0x000fe4000001160b */
[----:B------:R-:W-:-:S04]  /*5280*/  SEL R33, RZ, 0x1, !P0 ;  /* 0x00000001ff217807 */ /* 0x000fc80004000000 */
[----:B------:R-:W-:-:S04]  /*5290*/  LOP3.LUT R36, R33, 0x1, R34, 0xf8, !PT ;  /* 0x0000000121247812 */ /* 0x000fc800078ef822 */
[----:B------:R-:W-:-:S04]  /*52a0*/  LOP3.LUT R11, R36, R11, RZ, 0xc0, !PT ;  /* 0x0000000b240b7212 */ /* 0x000fc800078ec0ff */
[----:B------:R-:W-:-:S04]  /*52b0*/  IADD3 R11, PT, PT, R34, R11, RZ ;  /* 0x0000000b220b7210 */ /* 0x000fc80007ffe0ff */
[----:B------:R-:W-:Y:S01]  /*52c0*/  LOP3.LUT R0, R11, R0, RZ, 0xfc, !PT ;  /* 0x000000000b007212 */ /* 0x000fe200078efcff */
[----:B------:R-:W-:Y:S06]  /*52d0*/  BRA `(.L_x_83) ;  /* 0x0000000000107947 */ /* 0x000fec0003800000 */
.L_x_82:
[----:B------:R-:W-:-:S04]  /*52e0*/  LOP3.LUT R0, R0, 0x80000000, RZ, 0xc0, !PT ;  /* 0x8000000000007812 */ /* 0x000fc800078ec0ff */
[----:B------:R-:W-:Y:S01]  /*52f0*/  LOP3.LUT R0, R0, 0x7f800000, RZ, 0xfc, !PT ;  /* 0x7f80000000007812 */ /* 0x000fe200078efcff */
[----:B------:R-:W-:Y:S06]  /*5300*/  BRA `(.L_x_83) ;  /* 0x0000000000047947 */ /* 0x000fec0003800000 */
.L_x_81:
[----:B------:R-:W-:-:S07]  /*5310*/  IMAD R0, R36, 0x800000, R0 ;  /* 0x0080000024007824 */ /* 0x000fce00078e0200 */
.L_x_83:
[----:B------:R-:W-:Y:S05]  /*5320*/  BSYNC.RECONVERGENT B1 ;  /* 0x0000000000017941 */ /* 0x000fea0003800200 */
.L_x_80:
[----:B------:R-:W-:Y:S05]  /*5330*/  BRA `(.L_x_84) ;  /* 0x0000000000207947 */ /* 0x000fea0003800000 */
.L_x_79:
[----:B------:R-:W-:-:S04]  /*5340*/  LOP3.LUT R0, R35, 0x80000000, R0, 0x48, !PT ;  /* 0x8000000023007812 */ /* 0x000fc800078e4800 */
[----:B------:R-:W-:Y:S01]  /*5350*/  LOP3.LUT R0, R0, 0x7f800000, RZ, 0xfc, !PT ;  /* 0x7f80000000007812 */ /* 0x000fe200078efcff */
[----:B------:R-:W-:Y:S06]  /*5360*/  BRA `(.L_x_84) ;  /* 0x0000000000147947 */ /* 0x000fec0003800000 */
.L_x_78:
[----:B------:R-:W-:Y:S01]  /*5370*/  LOP3.LUT R0, R35, 0x80000000, R0, 0x48, !PT ;  /* 0x8000000023007812 */ /* 0x000fe200078e4800 */
[----:B------:R-:W-:Y:S06]  /*5380*/  BRA `(.L_x_84) ;  /* 0x00000000000c7947 */ /* 0x000fec0003800000 */
.L_x_77:
[----:B------:R-:W0:Y:S01]  /*5390*/  MUFU.RSQ R0, -QNAN ;  /* 0xffc0000000007908 */ /* 0x000e220000001400 */
[----:B------:R-:W-:Y:S05]  /*53a0*/  BRA `(.L_x_84) ;  /* 0x0000000000047947 */ /* 0x000fea0003800000 */
.L_x_76:
[----:B------:R-:W-:-:S07]  /*53b0*/  FADD.FTZ R0, R0, R3 ;  /* 0x0000000300007221 */ /* 0x000fce0000010000 */
.L_x_84:
[----:B------:R-:W-:Y:S05]  /*53c0*/  BSYNC.RECONVERGENT B0 ;  /* 0x0000000000007941 */ /* 0x000fea0003800200 */
.L_x_74:
[----:B------:R-:W-:Y:S02]  /*53d0*/  IMAD.MOV.U32 R11, RZ, RZ, 0x0 ;  /* 0x00000000ff0b7424 */ /* 0x000fe400078e00ff */
[----:B0-----:R-:W-:Y:S02]  /*53e0*/  IMAD.MOV.U32 R35, RZ, RZ, R0 ;  /* 0x000000ffff237224 */ /* 0x001fe400078e0000 */
[----:B------:R-:W-:Y:S05]  /*53f0*/  RET.REL.NODEC R10 `(attention_kernel) ;  /* 0xffffffac0a007950 */ /* 0x000fea0003c3ffff */
.L_x_85:
[----:B------:R-:W-:-:S00]  /*5400*/  BRA `(.L_x_85) ;  /* 0xfffffffc00fc7947 */ /* 0x000fc0000383ffff */
[----:B------:R-:W-:-:S00]  /*5410*/  NOP ;  /* 0x0000000000007918 */ /* 0x000fc00000000000 */
        /* <DEDUP_REMOVED lines=14> */
.L_x_87:


//--------------------- .nv.shared.reserved.0     --------------------------
	.section	.nv.shared.reserved.0,"aw",@nobits
	.weak		__nv_reservedSMEM_offset_0_alias
	.size		__nv_reservedSMEM_offset_0_alias, 0, 64
	.other		__nv_reservedSMEM_offset_0_alias,@"STO_CUDA_RESERVED_SHARED STV_DEFAULT"
__nv_reservedSMEM_offset_0_alias:
	.zero		0
	.zero		64


//--------------------- .nv.constant0.attention_kernel --------------------------
	.section	.nv.constant0.attention_kernel,"a",@progbits
	.sectionflags	@""
	.align	4
.nv.constant0.attention_kernel:
	.zero		948


//--------------------- SYMBOLS --------------------------

	.type		.nv.reservedSmem.offset0,@object
	.size		.nv.reservedSmem.offset0,0x4
	.type		malloc,@function
	.type		free,@function
